	.target	sm_90a

	.elftype	@"ET_EXEC"


//--------------------- .note.nv.tkinfo           --------------------------
	.section	.note.nv.tkinfo,"",@"SHT_NOTE"
	.sectionflags	@"SHF_NOTE_NV_TKINFO"
	.tkinfo
        /*0018*/ 	.word	0x00000002
        /*0030*/ 	.string	""
        /*0030*/ 	.string	"ptxas"
        /*0030*/ 	.string	"Cuda compilation tools, release 13.0, V13.0.88"
        /*0030*/ 	.string	"Build cuda_13.0.r13.0/compiler.36424714_0"
        /*0030*/ 	.string	"-arch sm_90a -m 64 "



//--------------------- .note.nv.cuinfo           --------------------------
	.section	.note.nv.cuinfo,"",@"SHT_NOTE"
	.sectionflags	@"SHF_NOTE_NV_CUINFO"
        /*0018*/ 	.short	0x0002
        /*001a*/ 	.short	0x005a
        /*001c*/ 	.short	0x0082
	.zero		2


//--------------------- .nv.info                  --------------------------
	.section	.nv.info,"",@"SHT_CUDA_INFO"
	.align	4


	//----- nvinfo : EIATTR_REGCOUNT
	.align		4
        /*0000*/ 	.byte	0x04, 0x2f
        /*0002*/ 	.short	(.L_16 - .L_15)
	.align		4
.L_15:
        /*0004*/ 	.word	index@(_ZN7cutlass13device_kernelINS_4fmha6kernel28FmhaKernelTmaWarpSpecializedINS1_10collective30FmhaMainloopTmaWarpSpecializedINS_10bfloat16_tEffN4cute5tupleIJNS7_1CILi128EEENS9_ILi64EEENS9_ILi512EEEEEENS8_IJiNS9_ILi1EEENS8_IJiiEEEEEESG_SG_NS4_13DefaultFusionEJEEENS4_15FmhaFwdEpilogueIS6_fNS8_IJSB_SC_SB_EEEEENS2_23IndividualTileSchedulerEJEEEEEvNT_6ParamsE)
        /*0008*/ 	.word	0x000000a8


	//----- nvinfo : EIATTR_FRAME_SIZE
	.align		4
.L_16:
        /*000c*/ 	.byte	0x04, 0x11
        /*000e*/ 	.short	(.L_18 - .L_17)
	.align		4
.L_17:
        /*0010*/ 	.word	index@($__internal_0_$__cuda_sm20_rcp_rn_f32_slowpath)
        /*0014*/ 	.word	0x00000b68


	//----- nvinfo : EIATTR_FRAME_SIZE
	.align		4
.L_18:
        /*0018*/ 	.byte	0x04, 0x11
        /*001a*/ 	.short	(.L_20 - .L_19)
	.align		4
.L_19:
        /*001c*/ 	.word	index@(_ZN7cutlass13device_kernelINS_4fmha6kernel28FmhaKernelTmaWarpSpecializedINS1_10collective30FmhaMainloopTmaWarpSpecializedINS_10bfloat16_tEffN4cute5tupleIJNS7_1CILi128EEENS9_ILi64EEENS9_ILi512EEEEEENS8_IJiNS9_ILi1EEENS8_IJiiEEEEEESG_SG_NS4_13DefaultFusionEJEEENS4_15FmhaFwdEpilogueIS6_fNS8_IJSB_SC_SB_EEEEENS2_23IndividualTileSchedulerEJEEEEEvNT_6ParamsE)
        /*0020*/ 	.word	0x00000b68


	//----- nvinfo : EIATTR_MIN_STACK_SIZE
	.align		4
.L_20:
        /*0024*/ 	.byte	0x04, 0x12
        /*0026*/ 	.short	(.L_22 - .L_21)
	.align		4
.L_21:
        /*0028*/ 	.word	index@(_ZN7cutlass13device_kernelINS_4fmha6kernel28FmhaKernelTmaWarpSpecializedINS1_10collective30FmhaMainloopTmaWarpSpecializedINS_10bfloat16_tEffN4cute5tupleIJNS7_1CILi128EEENS9_ILi64EEENS9_ILi512EEEEEENS8_IJiNS9_ILi1EEENS8_IJiiEEEEEESG_SG_NS4_13DefaultFusionEJEEENS4_15FmhaFwdEpilogueIS6_fNS8_IJSB_SC_SB_EEEEENS2_23IndividualTileSchedulerEJEEEEEvNT_6ParamsE)
        /*002c*/ 	.word	0x00000b68
.L_22:


//--------------------- .nv.compat                --------------------------
	.section	.nv.compat,"",@"SHT_CUDA_COMPAT_INFO"
	.align	4
        /*0000*/ 	.byte	0x02, 0x09, 0x01, 0x00, 0x02, 0x02, 0x04, 0x00, 0x02, 0x05, 0x05, 0x00, 0x03, 0x07, 0x01, 0x01
        /*0010*/ 	.byte	0x02, 0x03, 0x01, 0x00, 0x02, 0x06, 0x01, 0x00, 0x04, 0x0b, 0x08, 0x00, 0x00, 0x00, 0x00, 0x00
        /*0020*/ 	.byte	0x00, 0x00, 0x00, 0x00


//--------------------- .nv.info._ZN7cutlass13device_kernelINS_4fmha6kernel28FmhaKernelTmaWarpSpecializedINS1_10collective30FmhaMainloopTmaWarpSpecializedINS_10bfloat16_tEffN4cute5tupleIJNS7_1CILi128EEENS9_ILi64EEENS9_ILi512EEEEEENS8_IJiNS9_ILi1EEENS8_IJiiEEEEEESG_SG_NS4_13DefaultFusionEJEEENS4_15FmhaFwdEpilogueIS6_fNS8_IJSB_SC_SB_EEEEENS2_23IndividualTileSchedulerEJEEEEEvNT_6ParamsE --------------------------
	.section	.nv.info._ZN7cutlass13device_kernelINS_4fmha6kernel28FmhaKernelTmaWarpSpecializedINS1_10collective30FmhaMainloopTmaWarpSpecializedINS_10bfloat16_tEffN4cute5tupleIJNS7_1CILi128EEENS9_ILi64EEENS9_ILi512EEEEEENS8_IJiNS9_ILi1EEENS8_IJiiEEEEEESG_SG_NS4_13DefaultFusionEJEEENS4_15FmhaFwdEpilogueIS6_fNS8_IJSB_SC_SB_EEEEENS2_23IndividualTileSchedulerEJEEEEEvNT_6ParamsE,"",@"SHT_CUDA_INFO"
	.sectionflags	@""
	.align	4


	//----- nvinfo : EIATTR_CUDA_API_VERSION
	.align		4
        /*0000*/ 	.byte	0x04, 0x37
        /*0002*/ 	.short	(.L_24 - .L_23)
.L_23:
        /*0004*/ 	.word	0x00000082


	//----- nvinfo : EIATTR_KPARAM_INFO
	.align		4
.L_24:
        /*0008*/ 	.byte	0x04, 0x17
        /*000a*/ 	.short	(.L_26 - .L_25)
.L_25:
        /*000c*/ 	.word	0x00000000
        /*0010*/ 	.short	0x0000
        /*0012*/ 	.short	0x0070
        /*0014*/ 	.byte	0x00, 0xf0, 0x01, 0x20


	//----- nvinfo : EIATTR_SPARSE_MMA_MASK
	.align		4
.L_26:
        /*0018*/ 	.byte	0x03, 0x50
        /*001a*/ 	.short	0x0000


	//----- nvinfo : EIATTR_MAXREG_COUNT
	.align		4
        /*001c*/ 	.byte	0x03, 0x1b
        /*001e*/ 	.short	0x00a8


	//----- nvinfo : EIATTR_NUM_BARRIERS
	.align		4
        /*0020*/ 	.byte	0x02, 0x4c
        /*0022*/ 	.byte	0x02
	.zero		1


	//----- nvinfo : EIATTR_EXTERNS
	.align		4
        /*0024*/ 	.byte	0x04, 0x0f
        /*0026*/ 	.short	(.L_28 - .L_27)


	//   ....[0]....
	.align		4
.L_27:
        /*0028*/ 	.word	index@(__assertfail)


	//----- nvinfo : EIATTR_ANNOTATIONS
	.align		4
.L_28:
        /*002c*/ 	.byte	0x04, 0x55
        /*002e*/ 	.short	(.L_30 - .L_29)


	//   ....[0]....
.L_29:
        /*0030*/ 	.word	0x00000001
        /*0034*/ 	.byte	0x20, 0x02, 0x00, 0x00, 0x01, 0x00, 0x00, 0x00, 0x80, 0x0a, 0x00, 0x00, 0x01, 0x00, 0x00, 0x00
        /* <DEDUP_REMOVED lines=1267> */
        /*4f74*/ 	.byte	0xa0, 0x86, 0x01, 0x00, 0x01, 0x00, 0x00, 0x00, 0x40, 0x8e, 0x01, 0x00


	//----- nvinfo : EIATTR_MERCURY_ISA_VERSION
	.align		4
.L_30:
        /*4f80*/ 	.byte	0x03, 0x5f
        /*4f82*/ 	.short	0x0101


	//----- nvinfo : EIATTR_INT_WARP_WIDE_INSTR_OFFSETS
	.align		4
        /*4f84*/ 	.byte	0x04, 0x31
        /*4f86*/ 	.short	(.L_32 - .L_31)


	//   ....[0]....
.L_31:
        /*4f88*/ 	.word	0x00000720


	//   ....[1]....
        /*4f8c*/ 	.word	0x00000730


	//   ....[2]....
        /*4f90*/ 	.word	0x00000740


	//   ....[3]....
        /*4f94*/ 	.word	0x00000750


	//   ....[4]....
        /*4f98*/ 	.word	0x000007c0


	//----- nvinfo : EIATTR_COOP_GROUP_MASK_REGIDS
	.align		4
.L_32:
        /*4f9c*/ 	.byte	0x04, 0x29
        /*4f9e*/ 	.short	(.L_34 - .L_33)


	//   ....[0]....
.L_33:
        /*4fa0*/ 	.word	0xffffffff


	//   ....[1]....
        /*4fa4*/ 	.word	0xffffffff


	//   ....[2]....
        /*4fa8*/ 	.word	0xffffffff


	//   ....[3]....
        /*4fac*/ 	.word	0xffffffff


	//   ....[4]....
        /*4fb0*/ 	.word	0xffffffff


	//   ....[5]....
        /*4fb4*/ 	.word	0xffffffff


	//   ....[6]....
        /*4fb8*/ 	.word	0xffffffff


	//   ....[7]....
        /*4fbc*/ 	.word	0xffffffff


	//   ....[8]....
        /*4fc0*/ 	.word	0xffffffff


	//   ....[9]....
        /*4fc4*/ 	.word	0xffffffff


	//   ....[10]....
        /*4fc8*/ 	.word	0xffffffff


	//   ....[11]....
        /*4fcc*/ 	.word	0xffffffff


	//   ....[12]....
        /*4fd0*/ 	.word	0xffffffff


	//   ....[13]....
        /*4fd4*/ 	.word	0xffffffff


	//   ....[14]....
        /*4fd8*/ 	.word	0xffffffff


	//   ....[15]....
        /*4fdc*/ 	.word	0xffffffff


	//   ....[16]....
        /*4fe0*/ 	.word	0xffffffff


	//   ....[17]....
        /*4fe4*/ 	.word	0xffffffff


	//----- nvinfo : EIATTR_COOP_GROUP_INSTR_OFFSETS
	.align		4
.L_34:
        /*4fe8*/ 	.byte	0x04, 0x28
        /*4fea*/ 	.short	(.L_36 - .L_35)


	//   ....[0]....
.L_35:
        /*4fec*/ 	.word	0x00000060


	//   ....[1]....
        /*4ff0*/ 	.word	0x00000090


	//   ....[2]....
        /*4ff4*/ 	.word	0x000001c0


	//   ....[3]....
        /*4ff8*/ 	.word	0x000003a0


	//   ....[4]....
        /*4ffc*/ 	.word	0x00000560


	//   ....[5]....
        /*5000*/ 	.word	0x000006c0


	//   ....[6]....
        /*5004*/ 	.word	0x00002560


	//   ....[7]....
        /*5008*/ 	.word	0x00002590


	//   ....[8]....
        /*500c*/ 	.word	0x000026d0


	//   ....[9]....
        /*5010*/ 	.word	0x000026f0


	//   ....[10]....
        /*5014*/ 	.word	0x00009580


	//   ....[11]....
        /*5018*/ 	.word	0x000095e0


	//   ....[12]....
        /*501c*/ 	.word	0x0000b870


	//   ....[13]....
        /*5020*/ 	.word	0x0000b890


	//   ....[14]....
        /*5024*/ 	.word	0x000129f0


	//   ....[15]....
        /*5028*/ 	.word	0x00012a20


	//   ....[16]....
        /*502c*/ 	.word	0x00012a70


	//   ....[17]....
        /*5030*/ 	.word	0x00012a80


	//----- nvinfo : EIATTR_REG_RECONFIG
	.align		4
.L_36:
        /*5034*/ 	.byte	0x01, 0x54
	.zero		2


	//----- nvinfo : EIATTR_SYSCALL_OFFSETS
	.align		4
        /*5038*/ 	.byte	0x04, 0x46
        /*503a*/ 	.short	(.L_38 - .L_37)


	//   ....[0]....
.L_37:
        /*503c*/ 	.word	0x00015210


	//   ....[1]....
        /*5040*/ 	.word	0x000153a0


	//----- nvinfo : EIATTR_MBARRIER_INSTR_OFFSETS
	.align		4
.L_38:
        /*5044*/ 	.byte	0x04, 0x39
        /*5046*/ 	.short	(.L_40 - .L_39)


	//   ....[0]....
.L_39:
        /*5048*/ 	.word	0x00000350
        /*504c*/ 	.word	0x000000ff
        /*5050*/ 	.word	0x00070050
        /*5054*/ 	.short	0x0100
        /*5056*/ 	.byte	0x0b
	.zero		1


	//   ....[1]....
        /*5058*/ 	.word	0x00000360
        /*505c*/ 	.word	0x000000ff
        /*5060*/ 	.word	0x00070060
        /*5064*/ 	.short	0x0100
        /*5066*/ 	.byte	0x0b
	.zero		1


	//   ....[2]....
        /*5068*/ 	.word	0x00000370
        /*506c*/ 	.word	0x000000ff
        /*5070*/ 	.word	0x00070058
        /*5074*/ 	.short	0x0100
        /*5076*/ 	.byte	0x0b
	.zero		1


	//   ....[3]....
        /*5078*/ 	.word	0x00000380
        /*507c*/ 	.word	0x000000ff
        /*5080*/ 	.word	0x00070068
        /*5084*/ 	.short	0x0100
        /*5086*/ 	.byte	0x0b
	.zero		1


	//   ....[4]....
        /*5088*/ 	.word	0x000004b0
        /*508c*/ 	.word	0x000000ff
        /*5090*/ 	.word	0x00070000
        /*5094*/ 	.short	0x0100
        /*5096*/ 	.byte	0x0b
	.zero		1


	//   ....[5]....
        /*5098*/ 	.word	0x000004c0
        /*509c*/ 	.word	0x000000ff
        /*50a0*/ 	.word	0x00070028
        /*50a4*/ 	.short	0x0100
        /*50a6*/ 	.byte	0x0b
	.zero		1


	//   ....[6]....
        /*50a8*/ 	.word	0x000004d0
        /*50ac*/ 	.word	0x000000ff
        /*50b0*/ 	.word	0x00070008
        /*50b4*/ 	.short	0x0100
        /*50b6*/ 	.byte	0x0b
	.zero		1


	//   ....[7]....
        /*50b8*/ 	.word	0x000004e0
        /*50bc*/ 	.word	0x000000ff
        /*50c0*/ 	.word	0x00070030
        /*50c4*/ 	.short	0x0100
        /*50c6*/ 	.byte	0x0b
	.zero		1


	//   ....[8]....
        /*50c8*/ 	.word	0x000004f0
        /*50cc*/ 	.word	0x000000ff
        /*50d0*/ 	.word	0x00070010
        /*50d4*/ 	.short	0x0100
        /*50d6*/ 	.byte	0x0b
	.zero		1


	//   ....[9]....
        /*50d8*/ 	.word	0x00000500
        /*50dc*/ 	.word	0x000000ff
        /*50e0*/ 	.word	0x00070038
        /*50e4*/ 	.short	0x0100
        /*50e6*/ 	.byte	0x0b
	.zero		1


	//   ....[10]....
        /*50e8*/ 	.word	0x00000510
        /*50ec*/ 	.word	0x000000ff
        /*50f0*/ 	.word	0x00070018
        /*50f4*/ 	.short	0x0100
        /*50f6*/ 	.byte	0x0b
	.zero		1


	//   ....[11]....
        /*50f8*/ 	.word	0x00000520
        /*50fc*/ 	.word	0x000000ff
        /*5100*/ 	.word	0x00070040
        /*5104*/ 	.short	0x0100
        /*5106*/ 	.byte	0x0b
	.zero		1


	//   ....[12]....
        /*5108*/ 	.word	0x00000530
        /*510c*/ 	.word	0x000000ff
        /*5110*/ 	.word	0x00070020
        /*5114*/ 	.short	0x0100
        /*5116*/ 	.byte	0x0b
	.zero		1


	//   ....[13]....
        /*5118*/ 	.word	0x00000540
        /*511c*/ 	.word	0x000000ff
        /*5120*/ 	.word	0x00070048
        /*5124*/ 	.short	0x0100
        /*5126*/ 	.byte	0x0b
	.zero		1


	//   ....[14]....
        /*5128*/ 	.word	0x00000670
        /*512c*/ 	.word	0x000000ff
        /*5130*/ 	.word	0x00070070
        /*5134*/ 	.short	0x0100
        /*5136*/ 	.byte	0x0b
	.zero		1


	//   ....[15]....
        /*5138*/ 	.word	0x00000680
        /*513c*/ 	.word	0x000000ff
        /*5140*/ 	.word	0x00070080
        /*5144*/ 	.short	0x0100
        /*5146*/ 	.byte	0x0b
	.zero		1


	//   ....[16]....
        /*5148*/ 	.word	0x00000690
        /*514c*/ 	.word	0x000000ff
        /*5150*/ 	.word	0x00070078
        /*5154*/ 	.short	0x0100
        /*5156*/ 	.byte	0x0b
	.zero		1


	//   ....[17]....
        /*5158*/ 	.word	0x000006a0
        /*515c*/ 	.word	0x000000ff
        /*5160*/ 	.word	0x00070088
        /*5164*/ 	.short	0x0100
        /*5166*/ 	.byte	0x0b
	.zero		1


	//   ....[18]....
        /*5168*/ 	.word	0x000007e0
        /*516c*/ 	.word	0x000000ff
        /*5170*/ 	.word	0x00070090
        /*5174*/ 	.short	0x0100
        /*5176*/ 	.byte	0x08
	.zero		1


	//   ....[19]....
        /*5178*/ 	.word	0x000007f0
        /*517c*/ 	.word	0x000000ff
        /*5180*/ 	.word	0x00070098
        /*5184*/ 	.short	0x0100
        /*5186*/ 	.byte	0x08
	.zero		1


	//   ....[20]....
        /*5188*/ 	.word	0x00000800
        /*518c*/ 	.word	0x000000ff
        /*5190*/ 	.word	0x000700a0
        /*5194*/ 	.short	0x0100
        /*5196*/ 	.byte	0x08
	.zero		1


	//   ....[21]....
        /*5198*/ 	.word	0x00000810
        /*519c*/ 	.word	0x000000ff
        /*51a0*/ 	.word	0x000700a8
        /*51a4*/ 	.short	0x0100
        /*51a6*/ 	.byte	0x08
	.zero		1


	//   ....[22]....
        /*51a8*/ 	.word	0x00000910
        /*51ac*/ 	.word	0x000000ff
        /*51b0*/ 	.word	0x000700c0
        /*51b4*/ 	.short	0x0100
        /*51b6*/ 	.byte	0x0b
	.zero		1


	//   ....[23]....
        /*51b8*/ 	.word	0x00000920
        /*51bc*/ 	.word	0x000000ff
        /*51c0*/ 	.word	0x000700e0
        /*51c4*/ 	.short	0x0100
        /*51c6*/ 	.byte	0x0b
	.zero		1


	//   ....[24]....
        /*51c8*/ 	.word	0x00000930
        /*51cc*/ 	.word	0x000000ff
        /*51d0*/ 	.word	0x000700c8
        /*51d4*/ 	.short	0x0100
        /*51d6*/ 	.byte	0x0b
	.zero		1


	//   ....[25]....
        /*51d8*/ 	.word	0x00000940
        /*51dc*/ 	.word	0x000000ff
        /*51e0*/ 	.word	0x000700e8
        /*51e4*/ 	.short	0x0100
        /*51e6*/ 	.byte	0x0b
	.zero		1


	//   ....[26]....
        /*51e8*/ 	.word	0x00000950
        /*51ec*/ 	.word	0x000000ff
        /*51f0*/ 	.word	0x000700d0
        /*51f4*/ 	.short	0x0100
        /*51f6*/ 	.byte	0x0b
	.zero		1


	//   ....[27]....
        /*51f8*/ 	.word	0x00000960
        /*51fc*/ 	.word	0x000000ff
        /*5200*/ 	.word	0x000700f0
        /*5204*/ 	.short	0x0100
        /*5206*/ 	.byte	0x0b
	.zero		1


	//   ....[28]....
        /*5208*/ 	.word	0x00000970
        /*520c*/ 	.word	0x000000ff
        /*5210*/ 	.word	0x000700d8
        /*5214*/ 	.short	0x0100
        /*5216*/ 	.byte	0x0b
	.zero		1


	//   ....[29]....
        /*5218*/ 	.word	0x00000980
        /*521c*/ 	.word	0x000000ff
        /*5220*/ 	.word	0x000700f8
        /*5224*/ 	.short	0x0100
        /*5226*/ 	.byte	0x0b
	.zero		1


	//   ....[30]....
        /*5228*/ 	.word	0x00000eb0
        /*522c*/ 	.word	0x000000ff
        /*5230*/ 	.word	0x00070050
        /*5234*/ 	.short	0x010a
        /*5236*/ 	.byte	0x05
	.zero		1


	//   ....[31]....
        /*5238*/ 	.word	0x00000f20
        /*523c*/ 	.word	0x000000ff
        /*5240*/ 	.word	0x00070000
        /*5244*/ 	.short	0x010a
        /*5246*/ 	.byte	0x04
	.zero		1


	//   ....[32]....
        /*5248*/ 	.word	0x00000fa0
        /*524c*/ 	.word	0x000000ff
        /*5250*/ 	.word	0x00000000
        /*5254*/ 	.short	0x010a
        /*5256*/ 	.byte	0x0a
	.zero		1


	//   ....[33]....
        /*5258*/ 	.word	0x00002470
        /*525c*/ 	.word	0x00000000
        /*5260*/ 	.word	0x00000000
        /*5264*/ 	.short	0x0101
        /*5266*/ 	.byte	0x3d
	.zero		1


	//   ....[34]....
        /*5268*/ 	.word	0x00003640
        /*526c*/ 	.word	0x000000ff
        /*5270*/ 	.word	0x00070008
        /*5274*/ 	.short	0x010a
        /*5276*/ 	.byte	0x06
	.zero		1


	//   ....[35]....
        /*5278*/ 	.word	0x00008230
        /*527c*/ 	.word	0x000000ff
        /*5280*/ 	.word	0x00000000
        /*5284*/ 	.short	0x0101
        /*5286*/ 	.byte	0x06
	.zero		1


	//   ....[36]....
        /*5288*/ 	.word	0x000083a0
        /*528c*/ 	.word	0x000000ff
        /*5290*/ 	.word	0x00070000
        /*5294*/ 	.short	0x010a
        /*5296*/ 	.byte	0x06
	.zero		1


	//   ....[37]....
        /*5298*/ 	.word	0x0000cb70
        /*529c*/ 	.word	0x000000ff
        /*52a0*/ 	.word	0x00070000
        /*52a4*/ 	.short	0x010a
        /*52a6*/ 	.byte	0x07
	.zero		1


	//   ....[38]....
        /*52a8*/ 	.word	0x0000d030
        /*52ac*/ 	.word	0x000000ff
        /*52b0*/ 	.word	0x00070000
        /*52b4*/ 	.short	0x010a
        /*52b6*/ 	.byte	0x07
	.zero		1


	//   ....[39]....
        /*52b8*/ 	.word	0x00012800
        /*52bc*/ 	.word	0x000000ff
        /*52c0*/ 	.word	0x00000000
        /*52c4*/ 	.short	0x0101
        /*52c6*/ 	.byte	0x07
	.zero		1


	//   ....[40]....
        /*52c8*/ 	.word	0x000128d0
        /*52cc*/ 	.word	0x000000ff
        /*52d0*/ 	.word	0x00000000
        /*52d4*/ 	.short	0x0101
        /*52d6*/ 	.byte	0x0a
	.zero		1


	//   ....[41]....
        /*52d8*/ 	.word	0x00014a50
        /*52dc*/ 	.word	0x000000ff
        /*52e0*/ 	.word	0x00070098
        /*52e4*/ 	.short	0x010a
        /*52e6*/ 	.byte	0x04
	.zero		1


	//   ....[42]....
        /*52e8*/ 	.word	0x00018ed0
        /*52ec*/ 	.word	0x00000000
        /*52f0*/ 	.word	0x00070090
        /*52f4*/ 	.short	0x0101
        /*52f6*/ 	.byte	0x05
	.zero		1


	//   ....[43]....
        /*52f8*/ 	.word	0x00019020
        /*52fc*/ 	.word	0x00000003
        /*5300*/ 	.word	0x00070060
        /*5304*/ 	.short	0x010a
        /*5306*/ 	.byte	0x3f
	.zero		1


	//   ....[44]....
        /*5308*/ 	.word	0x000194b0
        /*530c*/ 	.word	0x00000000
        /*5310*/ 	.word	0x00070028
        /*5314*/ 	.short	0x010a
        /*5316*/ 	.byte	0x3f
	.zero		1


	//   ....[45]....
        /*5318*/ 	.word	0x00019980
        /*531c*/ 	.word	0x00000004
        /*5320*/ 	.word	0x00070060
        /*5324*/ 	.short	0x010a
        /*5326*/ 	.byte	0x3f
	.zero		1


	//   ....[46]....
        /*5328*/ 	.word	0x00019e80
        /*532c*/ 	.word	0x00000003
        /*5330*/ 	.word	0x00070028
        /*5334*/ 	.short	0x010a
        /*5336*/ 	.byte	0x3f
	.zero		1


	//   ....[47]....
        /*5338*/ 	.word	0x0001a440
        /*533c*/ 	.word	0x00000006
        /*5340*/ 	.word	0x00070028
        /*5344*/ 	.short	0x010a
        /*5346*/ 	.byte	0x3f
	.zero		1


	//   ....[48]....
        /*5348*/ 	.word	0x0001a940
        /*534c*/ 	.word	0x00000006
        /*5350*/ 	.word	0x00070028
        /*5354*/ 	.short	0x010a
        /*5356*/ 	.byte	0x3f
	.zero		1


	//   ....[49]....
        /*5358*/ 	.word	0x0001ae30
        /*535c*/ 	.word	0x00000003
        /*5360*/ 	.word	0x00070050
        /*5364*/ 	.short	0x010a
        /*5366*/ 	.byte	0x3f
	.zero		1


	//   ....[50]....
        /*5368*/ 	.word	0x0001aea0
        /*536c*/ 	.word	0x00000003
        /*5370*/ 	.word	0x00070000
        /*5374*/ 	.short	0x010a
        /*5376*/ 	.byte	0x3f
	.zero		1


	//   ....[51]....
        /*5378*/ 	.word	0x0001af00
        /*537c*/ 	.word	0x00000003
        /*5380*/ 	.word	0x00000000
        /*5384*/ 	.short	0x010a
        /*5386*/ 	.byte	0x3f
	.zero		1


	//   ....[52]....
        /*5388*/ 	.word	0x0001af70
        /*538c*/ 	.word	0x00000003
        /*5390*/ 	.word	0x00070008
        /*5394*/ 	.short	0x010a
        /*5396*/ 	.byte	0x3f
	.zero		1


	//   ....[53]....
        /*5398*/ 	.word	0x0001afd0
        /*539c*/ 	.word	0x00000005
        /*53a0*/ 	.word	0x00070000
        /*53a4*/ 	.short	0x010a
        /*53a6*/ 	.byte	0x3f
	.zero		1


	//   ....[54]....
        /*53a8*/ 	.word	0x0001b030
        /*53ac*/ 	.word	0x00000000
        /*53b0*/ 	.word	0x00070000
        /*53b4*/ 	.short	0x010a
        /*53b6*/ 	.byte	0x3f
	.zero		1


	//   ....[55]....
        /*53b8*/ 	.word	0x0001b090
        /*53bc*/ 	.word	0x00000003
        /*53c0*/ 	.word	0x00070098
        /*53c4*/ 	.short	0x010a
        /*53c6*/ 	.byte	0x3f
	.zero		1


	//   ....[56]....
        /*53c8*/ 	.word	0x0001b0e0
        /*53cc*/ 	.word	0x00000003
        /*53d0*/ 	.word	0x00070060
        /*53d4*/ 	.short	0x010a
        /*53d6*/ 	.byte	0x3f
	.zero		1


	//   ....[57]....
        /*53d8*/ 	.word	0x0001b130
        /*53dc*/ 	.word	0x00000000
        /*53e0*/ 	.word	0x00070028
        /*53e4*/ 	.short	0x010a
        /*53e6*/ 	.byte	0x3f
	.zero		1


	//   ....[58]....
        /*53e8*/ 	.word	0x0001b180
        /*53ec*/ 	.word	0x00000004
        /*53f0*/ 	.word	0x00070060
        /*53f4*/ 	.short	0x010a
        /*53f6*/ 	.byte	0x3f
	.zero		1


	//   ....[59]....
        /*53f8*/ 	.word	0x0001b1d0
        /*53fc*/ 	.word	0x00000003
        /*5400*/ 	.word	0x00070028
        /*5404*/ 	.short	0x010a
        /*5406*/ 	.byte	0x3f
	.zero		1


	//   ....[60]....
        /*5408*/ 	.word	0x0001b220
        /*540c*/ 	.word	0x00000006
        /*5410*/ 	.word	0x00070028
        /*5414*/ 	.short	0x010a
        /*5416*/ 	.byte	0x3f
	.zero		1


	//   ....[61]....
        /*5418*/ 	.word	0x0001b270
        /*541c*/ 	.word	0x00000006
        /*5420*/ 	.word	0x00070028
        /*5424*/ 	.short	0x010a
        /*5426*/ 	.byte	0x3f
	.zero		1


	//----- nvinfo : EIATTR_NUM_MBARRIERS
	.align		4
.L_40:
        /*5428*/ 	.byte	0x03, 0x38
        /*542a*/ 	.short	0x001e


	//----- nvinfo : EIATTR_EXIT_INSTR_OFFSETS
	.align		4
        /*542c*/ 	.byte	0x04, 0x1c
        /*542e*/ 	.short	(.L_42 - .L_41)


	//   ....[0]....
.L_41:
        /*5430*/ 	.word	0x00000a30


	//   ....[1]....
        /*5434*/ 	.word	0x00018ee0


	//   ....[2]....
        /*5438*/ 	.word	0x00018f20


	//   ....[3]....
        /*543c*/ 	.word	0x0001a310


	//   ....[4]....
        /*5440*/ 	.word	0x0001ae10


	//----- nvinfo : EIATTR_MAX_THREADS
	.align		4
.L_42:
        /*5444*/ 	.byte	0x04, 0x05
        /*5446*/ 	.short	(.L_44 - .L_43)
.L_43:
        /*5448*/ 	.word	0x00000180
        /*544c*/ 	.word	0x00000001
        /*5450*/ 	.word	0x00000001


	//----- nvinfo : EIATTR_CRS_STACK_SIZE
	.align		4
.L_44:
        /*5454*/ 	.byte	0x04, 0x1e
        /*5456*/ 	.short	(.L_46 - .L_45)
.L_45:
        /*5458*/ 	.word	0x00000000


	//----- nvinfo : EIATTR_CBANK_PARAM_SIZE
	.align		4
.L_46:
        /*545c*/ 	.byte	0x03, 0x19
        /*545e*/ 	.short	0x0870


	//----- nvinfo : EIATTR_PARAM_CBANK
	.align		4
        /*5460*/ 	.byte	0x04, 0x0a
        /*5462*/ 	.short	(.L_48 - .L_47)
	.align		4
.L_47:
        /*5464*/ 	.word	index@(.nv.constant0._ZN7cutlass13device_kernelINS_4fmha6kernel28FmhaKernelTmaWarpSpecializedINS1_10collective30FmhaMainloopTmaWarpSpecializedINS_10bfloat16_tEffN4cute5tupleIJNS7_1CILi128EEENS9_ILi64EEENS9_ILi512EEEEEENS8_IJiNS9_ILi1EEENS8_IJiiEEEEEESG_SG_NS4_13DefaultFusionEJEEENS4_15FmhaFwdEpilogueIS6_fNS8_IJSB_SC_SB_EEEEENS2_23IndividualTileSchedulerEJEEEEEvNT_6ParamsE)
        /*5468*/ 	.short	0x0210
        /*546a*/ 	.short	0x0870


	//----- nvinfo : EIATTR_SW_WAR
	.align		4
.L_48:
        /*546c*/ 	.byte	0x04, 0x36
        /*546e*/ 	.short	(.L_50 - .L_49)
.L_49:
        /*5470*/ 	.word	0x00000008
.L_50:


//--------------------- .nv.callgraph             --------------------------
	.section	.nv.callgraph,"",@"SHT_CUDA_CALLGRAPH"
	.align	4
	.sectionentsize	8
	.align		4
        /*0000*/ 	.word	0x00000000
	.align		4
        /*0004*/ 	.word	0xffffffff
	.align		4
        /*0008*/ 	.word	index@(_ZN7cutlass13device_kernelINS_4fmha6kernel28FmhaKernelTmaWarpSpecializedINS1_10collective30FmhaMainloopTmaWarpSpecializedINS_10bfloat16_tEffN4cute5tupleIJNS7_1CILi128EEENS9_ILi64EEENS9_ILi512EEEEEENS8_IJiNS9_ILi1EEENS8_IJiiEEEEEESG_SG_NS4_13DefaultFusionEJEEENS4_15FmhaFwdEpilogueIS6_fNS8_IJSB_SC_SB_EEEEENS2_23IndividualTileSchedulerEJEEEEEvNT_6ParamsE)
	.align		4
        /*000c*/ 	.word	index@(__assertfail)
	.align		4
        /*0010*/ 	.word	0x00000000
	.align		4
        /*0014*/ 	.word	0xfffffffe
	.align		4
        /*0018*/ 	.word	0x00000000
	.align		4
        /*001c*/ 	.word	0xfffffffd
	.align		4
        /*0020*/ 	.word	0x00000000
	.align		4
        /*0024*/ 	.word	0xfffffffc


//--------------------- .nv.constant4             --------------------------
	.section	.nv.constant4,"a",@progbits
	.align	8
	.align		8
.nv.constant4:
        /*0000*/ 	.dword	__assertfail
	.align		8
        /*0008*/ 	.dword	__unnamed_1
	.align		8
        /*0010*/ 	.dword	__unnamed_2
	.align		8
        /*0018*/ 	.dword	_ZN39_INTERNAL_f356fa57_4_k_cu_cea4f7dc_30864cuda3std3__45__cpo5beginE
	.align		8
        /*0020*/ 	.dword	_ZN39_INTERNAL_f356fa57_4_k_cu_cea4f7dc_30864cuda3std3__45__cpo3endE
	.align		8
        /*0028*/ 	.dword	_ZN39_INTERNAL_f356fa57_4_k_cu_cea4f7dc_30864cuda3std3__45__cpo6cbeginE
	.align		8
        /*0030*/ 	.dword	_ZN39_INTERNAL_f356fa57_4_k_cu_cea4f7dc_30864cuda3std3__45__cpo4cendE
	.align		8
        /*0038*/ 	.dword	_ZN39_INTERNAL_f356fa57_4_k_cu_cea4f7dc_30864cuda3std3__441_GLOBAL__N__f356fa57_4_k_cu_cea4f7dc_30866ignoreE
	.align		8
        /*0040*/ 	.dword	_ZN39_INTERNAL_f356fa57_4_k_cu_cea4f7dc_30864cuda3std3__419piecewise_constructE
	.align		8
        /*0048*/ 	.dword	_ZN39_INTERNAL_f356fa57_4_k_cu_cea4f7dc_30864cuda3std3__48in_placeE
	.align		8
        /*0050*/ 	.dword	_ZN39_INTERNAL_f356fa57_4_k_cu_cea4f7dc_30864cuda3std6ranges3__45__cpo4swapE
	.align		8
        /*0058*/ 	.dword	_ZN39_INTERNAL_f356fa57_4_k_cu_cea4f7dc_30864cuda3std6ranges3__45__cpo9iter_moveE
	.align		8
        /*0060*/ 	.dword	_ZN39_INTERNAL_f356fa57_4_k_cu_cea4f7dc_30864cute7productE
	.align		8
        /*0068*/ 	.dword	_ZN39_INTERNAL_f356fa57_4_k_cu_cea4f7dc_30864cute1_E
	.align		8
        /*0070*/ 	.dword	$str$24
	.align		8
        /*0078*/ 	.dword	$str$25


//--------------------- .text._ZN7cutlass13device_kernelINS_4fmha6kernel28FmhaKernelTmaWarpSpecializedINS1_10collective30FmhaMainloopTmaWarpSpecializedINS_10bfloat16_tEffN4cute5tupleIJNS7_1CILi128EEENS9_ILi64EEENS9_ILi512EEEEEENS8_IJiNS9_ILi1EEENS8_IJiiEEEEEESG_SG_NS4_13DefaultFusionEJEEENS4_15FmhaFwdEpilogueIS6_fNS8_IJSB_SC_SB_EEEEENS2_23IndividualTileSchedulerEJEEEEEvNT_6ParamsE --------------------------
	.section	.text._ZN7cutlass13device_kernelINS_4fmha6kernel28FmhaKernelTmaWarpSpecializedINS1_10collective30FmhaMainloopTmaWarpSpecializedINS_10bfloat16_tEffN4cute5tupleIJNS7_1CILi128EEENS9_ILi64EEENS9_ILi512EEEEEENS8_IJiNS9_ILi1EEENS8_IJiiEEEEEESG_SG_NS4_13DefaultFusionEJEEENS4_15FmhaFwdEpilogueIS6_fNS8_IJSB_SC_SB_EEEEENS2_23IndividualTileSchedulerEJEEEEEvNT_6ParamsE,"ax",@progbits
	.align	128
.text._ZN7cutlass13device_kernelINS_4fmha6kernel28FmhaKernelTmaWarpSpecializedINS1_10collective30FmhaMainloopTmaWarpSpecializedINS_10bfloat16_tEffN4cute5tupleIJNS7_1CILi128EEENS9_ILi64EEENS9_ILi512EEEEEENS8_IJiNS9_ILi1EEENS8_IJiiEEEEEESG_SG_NS4_13DefaultFusionEJEEENS4_15FmhaFwdEpilogueIS6_fNS8_IJSB_SC_SB_EEEEENS2_23IndividualTileSchedulerEJEEEEEvNT_6ParamsE:
        .type           _ZN7cutlass13device_kernelINS_4fmha6kernel28FmhaKernelTmaWarpSpecializedINS1_10collective30FmhaMainloopTmaWarpSpecializedINS_10bfloat16_tEffN4cute5tupleIJNS7_1CILi128EEENS9_ILi64EEENS9_ILi512EEEEEENS8_IJiNS9_ILi1EEENS8_IJiiEEEEEESG_SG_NS4_13DefaultFusionEJEEENS4_15FmhaFwdEpilogueIS6_fNS8_IJSB_SC_SB_EEEEENS2_23IndividualTileSchedulerEJEEEEEvNT_6ParamsE,@function
        .size           _ZN7cutlass13device_kernelINS_4fmha6kernel28FmhaKernelTmaWarpSpecializedINS1_10collective30FmhaMainloopTmaWarpSpecializedINS_10bfloat16_tEffN4cute5tupleIJNS7_1CILi128EEENS9_ILi64EEENS9_ILi512EEEEEENS8_IJiNS9_ILi1EEENS8_IJiiEEEEEESG_SG_NS4_13DefaultFusionEJEEENS4_15FmhaFwdEpilogueIS6_fNS8_IJSB_SC_SB_EEEEENS2_23IndividualTileSchedulerEJEEEEEvNT_6ParamsE,(.L_x_134 - _ZN7cutlass13device_kernelINS_4fmha6kernel28FmhaKernelTmaWarpSpecializedINS1_10collective30FmhaMainloopTmaWarpSpecializedINS_10bfloat16_tEffN4cute5tupleIJNS7_1CILi128EEENS9_ILi64EEENS9_ILi512EEEEEENS8_IJiNS9_ILi1EEENS8_IJiiEEEEEESG_SG_NS4_13DefaultFusionEJEEENS4_15FmhaFwdEpilogueIS6_fNS8_IJSB_SC_SB_EEEEENS2_23IndividualTileSchedulerEJEEEEEvNT_6ParamsE)
        .other          _ZN7cutlass13device_kernelINS_4fmha6kernel28FmhaKernelTmaWarpSpecializedINS1_10collective30FmhaMainloopTmaWarpSpecializedINS_10bfloat16_tEffN4cute5tupleIJNS7_1CILi128EEENS9_ILi64EEENS9_ILi512EEEEEENS8_IJiNS9_ILi1EEENS8_IJiiEEEEEESG_SG_NS4_13DefaultFusionEJEEENS4_15FmhaFwdEpilogueIS6_fNS8_IJSB_SC_SB_EEEEENS2_23IndividualTileSchedulerEJEEEEEvNT_6ParamsE,@"STO_CUDA_ENTRY STV_DEFAULT"
_ZN7cutlass13device_kernelINS_4fmha6kernel28FmhaKernelTmaWarpSpecializedINS1_10collective30FmhaMainloopTmaWarpSpecializedINS_10bfloat16_tEffN4cute5tupleIJNS7_1CILi128EEENS9_ILi64EEENS9_ILi512EEEEEENS8_IJiNS9_ILi1EEENS8_IJiiEEEEEESG_SG_NS4_13DefaultFusionEJEEENS4_15FmhaFwdEpilogueIS6_fNS8_IJSB_SC_SB_EEEEENS2_23IndividualTileSchedulerEJEEEEEvNT_6ParamsE:
[----:B------:R-:W1:Y:S02]  /*0000*/  LDC R1, c[0x0][0x28] ;  /* 0x00000a00ff017b82 */ /* 0x000e640000000800 */
[----:B-1----:R-:W-:Y:S01]  /*0010*/  IADD3 R1, R1, -0xb68, RZ ;  /* 0xfffff49801017810 */ /* 0x002fe20007ffe0ff */
[----:B------:R-:W1:Y:S01]  /*0020*/  S2R R6, SR_TID.X ;  /* 0x0000000000067919 */ /* 0x000e620000002100 */
[----:B------:R-:W-:Y:S01]  /*0030*/  ELECT P1, URZ, PT ;  /* 0x00000000003f782f */ /* 0x000fe20003820000 */
[----:B------:R-:W-:Y:S01]  /*0040*/  BSSY B0, `(.L_x_0) ;  /* 0x0000017000007945 */ /* 0x000fe20003800000 */
[----:B-1----:R-:W-:-:S05]  /*0050*/  SHF.R.U32.HI R0, RZ, 0x5, R6 ;  /* 0x00000005ff007819 */ /* 0x002fca0000011606 */
[----:B------:R-:W1:Y:S02]  /*0060*/  SHFL.IDX PT, R2, R0, RZ, 0x1f ;  /* 0x00001fff00027589 */ /* 0x000e6400000e0000 */
[----:B-1----:R-:W-:Y:S02]  /*0070*/  R2UR UR4, R2 ;  /* 0x00000000020472ca */ /* 0x002fe400000e0000 */
[----:B------:R-:W-:-:S06]  /*0080*/  SHF.R.U32.HI R2, RZ, 0x7, R6 ;  /* 0x00000007ff027819 */ /* 0x000fcc0000011606 */
[----:B------:R-:W1:Y:S05]  /*0090*/  SHFL.IDX PT, R2, R2, RZ, 0x1f ;  /* 0x00001fff02027589 */ /* 0x000e6a00000e0000 */
[----:B------:R-:W-:Y:S02]  /*00a0*/  USHF.R.S32.HI UR5, URZ, 0x1f, UR4 ;  /* 0x0000001f3f057899 */ /* 0x000fe40008011404 */
[----:B------:R-:W-:Y:S02]  /*00b0*/  ISETP.NE.OR P0, PT, RZ, UR4, !P1 ;  /* 0x00000004ff007c0c */ /* 0x000fe4000cf05670 */
[----:B------:R-:W-:-:S04]  /*00c0*/  ULEA.HI UR5, UR5, UR4, URZ, 0x2 ;  /* 0x0000000405057291 */ /* 0x000fc8000f8f103f */
[----:B------:R-:W-:-:S04]  /*00d0*/  ULOP3.LUT UR5, UR5, 0xfffffffc, URZ, 0xc0, !UPT ;  /* 0xfffffffc05057892 */ /* 0x000fc8000f8ec03f */
[----:B------:R-:W-:-:S03]  /*00e0*/  UIADD3 UR6, UR4, -UR5, URZ ;  /* 0x8000000504067290 */ /* 0x000fc6000fffe03f */
[----:B------:R-:W-:Y:S09]  /*00f0*/  @P0 BRA `(.L_x_1) ;  /* 0x00000000002c0947 */ /* 0x000ff20003800000 */
[----:B------:R-:W-:Y:S02]  /*0100*/  ULDC.64 UR4, c[0x0][0x198] ;  /* 0x0000660000047ab9 */ /* 0x000fe40000000a00 */
[----:B------:R-:W-:Y:S02]  /*0110*/  UIADD3 UR8, UP0, UR4, 0xf0, URZ ;  /* 0x000000f004087890 */ /* 0x000fe4000ff1e03f */
[----:B------:R-:W-:Y:S02]  /*0120*/  UIADD3 UR10, UP1, UR4, 0x1f0, URZ ;  /* 0x000001f0040a7890 */ /* 0x000fe4000ff3e03f */
[----:B------:R-:W-:Y:S02]  /*0130*/  UIADD3 UR4, UP2, UR4, 0x2f0, URZ ;  /* 0x000002f004047890 */ /* 0x000fe4000ff5e03f */
[----:B------:R-:W-:Y:S02]  /*0140*/  UIADD3.X UR9, URZ, UR5, URZ, UP0, !UPT ;  /* 0x000000053f097290 */ /* 0x000fe400087fe43f */
[----:B------:R-:W-:-:S02]  /*0150*/  UIADD3.X UR11, URZ, UR5, URZ, UP1, !UPT ;  /* 0x000000053f0b7290 */ /* 0x000fc40008ffe43f */
[----:B------:R-:W-:-:S05]  /*0160*/  UIADD3.X UR5, URZ, UR5, URZ, UP2, !UPT ;  /* 0x000000053f057290 */ /* 0x000fca00097fe43f */
[----:B------:R2:W-:Y:S02]  /*0170*/  UTMACCTL.PF [UR8] ;  /* 0x00000000080079b9 */ /* 0x0005e40008040000 */
[----:B------:R2:W-:Y:S02]  /*0180*/  UTMACCTL.PF [UR10] ;  /* 0x000000000a0079b9 */ /* 0x0005e40008040000 */
[----:B------:R2:W-:Y:S02]  /*0190*/  UTMACCTL.PF [UR4] ;  /* 0x00000000040079b9 */ /* 0x0005e40008040000 */
[----:B--2---:R-:W-:Y:S01]  /*01a0*/  NOP ;  /* 0x0000000000007918 */ /* 0x004fe20000000000 */
.L_x_1:
[----:B------:R-:W-:Y:S05]  /*01b0*/  BSYNC B0 ;  /* 0x0000000000007941 */ /* 0x000fea0003800000 */
.L_x_0:
[----:B------:R-:W2:Y:S01]  /*01c0*/  SHFL.IDX PT, R3, R0, RZ, 0x1f ;  /* 0x00001fff00037589 */ /* 0x000ea200000e0000 */
[----:B-1----:R-:W-:Y:S01]  /*01d0*/  R2UR UR4, R2 ;  /* 0x00000000020472ca */ /* 0x002fe200000e0000 */
[----:B------:R-:W-:-:S12]  /*01e0*/  UISETP.NE.AND UP0, UPT, UR6, 0x1, UPT ;  /* 0x000000010600788c */ /* 0x000fd8000bf05270 */
[----:B------:R-:W-:Y:S01]  /*01f0*/  MOV R4, UR4 ;  /* 0x0000000400047c02 */ /* 0x000fe20008000f00 */
[----:B------:R-:W-:Y:S02]  /*0200*/  UIADD3 UR10, UR4, -0x1, URZ ;  /* 0xffffffff040a7890 */ /* 0x000fe4000fffe03f */
[----:B------:R-:W-:Y:S02]  /*0210*/  UISETP.EQ.AND UP0, UPT, UR4, URZ, !UP0 ;  /* 0x0000003f0400728c */ /* 0x000fe4000c702270 */
[----:B------:R1:W-:Y:S01]  /*0220*/  STL [R1+0x200], R4 ;  /* 0x0002000401007387 */ /* 0x0003e20000100800 */
[----:B------:R-:W-:Y:S02]  /*0230*/  UISETP.GE.U32.AND UP1, UPT, UR10, 0x4, UPT ;  /* 0x000000040a00788c */ /* 0x000fe4000bf26070 */
[----:B------:R-:W-:Y:S01]  /*0240*/  USEL UR7, URZ, 0x1, !UP0 ;  /* 0x000000013f077887 */ /* 0x000fe2000c000000 */
[----:B--2---:R-:W-:-:S03]  /*0250*/  ISETP.NE.AND P0, PT, R3, RZ, PT ;  /* 0x000000ff0300720c */ /* 0x004fc60003f05270 */
[----:B------:R-:W-:-:S10]  /*0260*/  USEL UR7, UR7, 0x2, UP1 ;  /* 0x0000000207077887 */ /* 0x000fd40008800000 */
[----:B-1----:R-:W-:Y:S05]  /*0270*/  @P0 BRA `(.L_x_2) ;  /* 0x0000000000480947 */ /* 0x002fea0003800000 */
[----:B------:R-:W1:Y:S01]  /*0280*/  S2UR UR11, SR_CgaCtaId ;  /* 0x00000000000b79c3 */ /* 0x000e620000008800 */
[----:B------:R-:W-:Y:S01]  /*0290*/  UMOV UR4, 0x400 ;  /* 0x0000040000047882 */ /* 0x000fe20000000000 */
[----:B------:R-:W-:Y:S01]  /*02a0*/  UMOV UR5, 0x1 ;  /* 0x0000000100057882 */ /* 0x000fe20000000000 */
[----:B------:R-:W-:Y:S01]  /*02b0*/  UMOV UR8, 0x80 ;  /* 0x0000008000087882 */ /* 0x000fe20000000000 */
[----:B------:R-:W-:Y:S01]  /*02c0*/  ELECT P0, URZ, PT ;  /* 0x00000000003f782f */ /* 0x000fe20003800000 */
[----:B------:R-:W-:-:S04]  /*02d0*/  UIADD3 UR8, -UR8, 0x100000, URZ ;  /* 0x0010000008087890 */ /* 0x000fc8000fffe13f */
[----:B------:R-:W-:Y:S02]  /*02e0*/  USHF.L.U32 UR9, UR8, 0xb, URZ ;  /* 0x0000000b08097899 */ /* 0x000fe4000800063f */
[----:B------:R-:W-:Y:S02]  /*02f0*/  USHF.L.U32 UR8, UR8, 0x1, URZ ;  /* 0x0000000108087899 */ /* 0x000fe4000800063f */
[----:B-1----:R-:W-:Y:S02]  /*0300*/  ULEA UR11, UR11, UR4, 0x18 ;  /* 0x000000040b0b7291 */ /* 0x002fe4000f8ec03f */
[----:B------:R-:W-:-:S04]  /*0310*/  UIADD3 UR4, -UR5, 0x100000, URZ ;  /* 0x0010000005047890 */ /* 0x000fc8000fffe13f */
[----:B------:R-:W-:Y:S02]  /*0320*/  USHF.L.U32 UR5, UR4, 0xb, URZ ;  /* 0x0000000b04057899 */ /* 0x000fe4000800063f */
[----:B------:R-:W-:Y:S01]  /*0330*/  USHF.L.U32 UR4, UR4, 0x1, URZ ;  /* 0x0000000104047899 */ /* 0x000fe2000800063f */
[----:B------:R-:W1:Y:S11]  /*0340*/  FENCE.VIEW.ASYNC.S ;  /* 0x00000000000073c6 */ /* 0x000e760000000000 */
[----:B-1----:R1:W2:Y:S01]  /*0350*/  SYNCS.EXCH.64 URZ, [UR11+0x70050], UR4 ;  /* 0x070050040b3f75b2 */ /* 0x0022a20008000100 */
[----:B------:R1:W3:Y:S01]  /*0360*/  SYNCS.EXCH.64 URZ, [UR11+0x70060], UR8 ;  /* 0x070060080b3f75b2 */ /* 0x0002e20008000100 */
[----:B------:R1:W4:Y:S01]  /*0370*/  SYNCS.EXCH.64 URZ, [UR11+0x70058], UR4 ;  /* 0x070058040b3f75b2 */ /* 0x0003220008000100 */
[----:B------:R1:W1:Y:S01]  /*0380*/  SYNCS.EXCH.64 URZ, [UR11+0x70068], UR8 ;  /* 0x070068080b3f75b2 */ /* 0x0002620008000100 */
[----:B------:R-:W-:Y:S01]  /*0390*/  NOP ;  /* 0x0000000000007918 */ /* 0x000fe20000000000 */
.L_x_2:
[----:B------:R-:W5:Y:S01]  /*03a0*/  SHFL.IDX PT, R2, R0, RZ, 0x1f ;  /* 0x00001fff00027589 */ /* 0x000f6200000e0000 */
[----:B------:R-:W-:Y:S01]  /*03b0*/  NOP ;  /* 0x0000000000007918 */ /* 0x000fe20000000000 */
[----:B-----5:R-:W-:-:S13]  /*03c0*/  ISETP.NE.AND P0, PT, R2, RZ, PT ;  /* 0x000000ff0200720c */ /* 0x020fda0003f05270 */
[----:B------:R-:W-:Y:S05]  /*03d0*/  @P0 BRA `(.L_x_3) ;  /* 0x0000000000600947 */ /* 0x000fea0003800000 */
[----:B-1----:R-:W1:Y:S01]  /*03e0*/  S2UR UR5, SR_CgaCtaId ;  /* 0x00000000000579c3 */ /* 0x002e620000008800 */
[----:B------:R-:W-:Y:S01]  /*03f0*/  UMOV UR4, 0x400 ;  /* 0x0000040000047882 */ /* 0x000fe20000000000 */
[----:B------:R-:W-:Y:S01]  /*0400*/  UMOV UR8, 0x1 ;  /* 0x0000000100087882 */ /* 0x000fe20000000000 */
[----:B------:R-:W-:Y:S01]  /*0410*/  UMOV UR12, 0x100 ;  /* 0x00000100000c7882 */ /* 0x000fe20000000000 */
[----:B------:R-:W-:-:S04]  /*0420*/  UIADD3 UR8, -UR8, 0x100000, URZ ;  /* 0x0010000008087890 */ /* 0x000fc8000fffe13f */
[----:B------:R-:W-:Y:S02]  /*0430*/  USHF.L.U32 UR9, UR8, 0xb, URZ ;  /* 0x0000000b08097899 */ /* 0x000fe4000800063f */
[----:B------:R-:W-:Y:S01]  /*0440*/  USHF.L.U32 UR8, UR8, 0x1, URZ ;  /* 0x0000000108087899 */ /* 0x000fe2000800063f */
[----:B------:R-:W-:Y:S01]  /*0450*/  ELECT P0, URZ, PT ;  /* 0x00000000003f782f */ /* 0x000fe20003800000 */
[----:B-1----:R-:W-:Y:S02]  /*0460*/  ULEA UR11, UR5, UR4, 0x18 ;  /* 0x00000004050b7291 */ /* 0x002fe4000f8ec03f */
[----:B------:R-:W-:-:S04]  /*0470*/  UIADD3 UR4, -UR12, 0x100000, URZ ;  /* 0x001000000c047890 */ /* 0x000fc8000fffe13f */
[----:B------:R-:W-:Y:S02]  /*0480*/  USHF.L.U32 UR5, UR4, 0xb, URZ ;  /* 0x0000000b04057899 */ /* 0x000fe4000800063f */
[----:B------:R-:W-:Y:S01]  /*0490*/  USHF.L.U32 UR4, UR4, 0x1, URZ ;  /* 0x0000000104047899 */ /* 0x000fe2000800063f */
[----:B------:R-:W1:Y:S03]  /*04a0*/  FENCE.VIEW.ASYNC.S ;  /* 0x00000000000073c6 */ /* 0x000e660000000000 */
[----:B-1----:R1:W1:Y:S08]  /*04b0*/  SYNCS.EXCH.64 URZ, [UR11+0x70000], UR8 ;  /* 0x070000080b3f75b2 */ /* 0x0022700008000100 */
[----:B------:R1:W1:Y:S01]  /*04c0*/  SYNCS.EXCH.64 URZ, [UR11+0x70028], UR4 ;  /* 0x070028040b3f75b2 */ /* 0x0002620008000100 */
        /* <DEDUP_REMOVED lines=8> */
[----:B------:R-:W-:Y:S01]  /*0550*/  NOP ;  /* 0x0000000000007918 */ /* 0x000fe20000000000 */
.L_x_3:
        /* <DEDUP_REMOVED lines=21> */
[----:B------:R-:W-:Y:S01]  /*06b0*/  NOP ;  /* 0x0000000000007918 */ /* 0x000fe20000000000 */
.L_x_4:
[----:B------:R-:W5:Y:S01]  /*06c0*/  SHFL.IDX PT, R2, R0, RZ, 0x1f ;  /* 0x00001fff00027589 */ /* 0x000f6200000e0000 */
[----:B------:R-:W-:Y:S01]  /*06d0*/  ELECT P0, URZ, PT ;  /* 0x00000000003f782f */ /* 0x000fe20003800000 */
[----:B------:R-:W-:Y:S01]  /*06e0*/  NOP ;  /* 0x0000000000007918 */ /* 0x000fe20000000000 */
[----:B-1----:R-:W-:Y:S02]  /*06f0*/  UMOV UR4, 0x80 ;  /* 0x0000008000047882 */ /* 0x002fe40000000000 */
[C---:B-----5:R-:W-:Y:S02]  /*0700*/  ISETP.NE.OR P0, PT, R2.reuse, RZ, !P0 ;  /* 0x000000ff0200720c */ /* 0x060fe40004705670 */
[----:B------:R-:W-:-:S11]  /*0710*/  ISETP.NE.AND P2, PT, R2, RZ, PT ;  /* 0x000000ff0200720c */ /* 0x000fd60003f45270 */
[----:B------:R-:W-:Y:S01]  /*0720*/  VOTEU.ALL UP0, P0 ;  /* 0x00000000003f7886 */ /* 0x000fe20000000000 */
[----:B------:R-:W-:Y:S01]  /*0730*/  VOTEU.ALL UP2, P0 ;  /* 0x00000000003f7886 */ /* 0x000fe20000040000 */
[----:B------:R-:W-:Y:S01]  /*0740*/  VOTEU.ALL UP3, P0 ;  /* 0x00000000003f7886 */ /* 0x000fe20000060000 */
[----:B------:R-:W-:Y:S02]  /*0750*/  VOTEU.ALL UP4, P0 ;  /* 0x00000000003f7886 */ /* 0x000fe40000080000 */
[----:B------:R-:W1:Y:S01]  /*0760*/  @!UP0 S2UR UR9, SR_CgaCtaId ;  /* 0x00000000000989c3 */ /* 0x000e620000008800 */
[----:B------:R-:W-:Y:S01]  /*0770*/  @!UP0 UMOV UR8, 0x400 ;  /* 0x0000040000088882 */ /* 0x000fe20000000000 */
[----:B------:R-:W-:-:S04]  /*0780*/  @!UP0 UIADD3 UR4, -UR4, 0x100000, URZ ;  /* 0x0010000004048890 */ /* 0x000fc8000fffe13f */
[----:B------:R-:W-:Y:S02]  /*0790*/  @!UP0 USHF.L.U32 UR5, UR4, 0xb, URZ ;  /* 0x0000000b04058899 */ /* 0x000fe4000800063f */
[----:B------:R-:W-:Y:S02]  /*07a0*/  @!UP0 USHF.L.U32 UR4, UR4, 0x1, URZ ;  /* 0x0000000104048899 */ /* 0x000fe4000800063f */
[----:B-1----:R-:W-:Y:S01]  /*07b0*/  @!UP0 ULEA UR8, UR9, UR8, 0x18 ;  /* 0x0000000809088291 */ /* 0x002fe2000f8ec03f */
[----:B------:R-:W-:Y:S01]  /*07c0*/  VOTEU.ALL UP0, P0 ;  /* 0x00000000003f7886 */ /* 0x000fe20000000000 */
[----:B------:R-:W1:Y:S10]  /*07d0*/  FENCE.VIEW.ASYNC.S ;  /* 0x00000000000073c6 */ /* 0x000e740000000000 */
[----:B-1----:R1:W1:Y:S01]  /*07e0*/  @!UP0 SYNCS.EXCH.64 URZ, [UR8+0x70090], UR4 ;  /* 0x07009004083f85b2 */ /* 0x0022620008000100 */
[----:B------:R1:W1:Y:S01]  /*07f0*/  @!UP2 SYNCS.EXCH.64 URZ, [UR8+0x70098], UR4 ;  /* 0x07009804083fa5b2 */ /* 0x0002620008000100 */
[----:B------:R1:W1:Y:S01]  /*0800*/  @!UP3 SYNCS.EXCH.64 URZ, [UR8+0x700a0], UR4 ;  /* 0x0700a004083fb5b2 */ /* 0x0002620008000100 */
[----:B------:R1:W1:Y:S01]  /*0810*/  @!UP4 SYNCS.EXCH.64 URZ, [UR8+0x700a8], UR4 ;  /* 0x0700a804083fc5b2 */ /* 0x0002620008000100 */
[----:B------:R-:W-:Y:S01]  /*0820*/  NOP ;  /* 0x0000000000007918 */ /* 0x000fe20000000000 */
[----:B------:R-:W-:Y:S05]  /*0830*/  @P2 BRA `(.L_x_5) ;  /* 0x0000000000582947 */ /* 0x000fea0003800000 */
[----:B-1----:R-:W1:Y:S01]  /*0840*/  S2UR UR5, SR_CgaCtaId ;  /* 0x00000000000579c3 */ /* 0x002e620000008800 */
[----:B------:R-:W-:Y:S01]  /*0850*/  UMOV UR4, 0x400 ;  /* 0x0000040000047882 */ /* 0x000fe20000000000 */
[----:B------:R-:W-:Y:S01]  /*0860*/  UMOV UR8, 0x20 ;  /* 0x0000002000087882 */ /* 0x000fe20000000000 */
[----:B------:R-:W-:Y:S01]  /*0870*/  UMOV UR9, 0x80 ;  /* 0x0000008000097882 */ /* 0x000fe20000000000 */
[----:B------:R-:W-:Y:S01]  /*0880*/  ELECT P0, URZ, PT ;  /* 0x00000000003f782f */ /* 0x000fe20003800000 */
[----:B-1----:R-:W-:Y:S02]  /*0890*/  ULEA UR11, UR5, UR4, 0x18 ;  /* 0x00000004050b7291 */ /* 0x002fe4000f8ec03f */
[----:B------:R-:W-:-:S04]  /*08a0*/  UIADD3 UR4, -UR8, 0x100000, URZ ;  /* 0x0010000008047890 */ /* 0x000fc8000fffe13f */
[----:B------:R-:W-:Y:S02]  /*08b0*/  USHF.L.U32 UR5, UR4, 0xb, URZ ;  /* 0x0000000b04057899 */ /* 0x000fe4000800063f */
[----:B------:R-:W-:Y:S02]  /*08c0*/  USHF.L.U32 UR4, UR4, 0x1, URZ ;  /* 0x0000000104047899 */ /* 0x000fe4000800063f */
        /* <DEDUP_REMOVED lines=13> */
.L_x_5:
[----:B-1----:R-:W-:Y:S01]  /*09a0*/  R2UR UR4, R4 ;  /* 0x00000000040472ca */ /* 0x002fe200000e0000 */
[----:B------:R-:W-:Y:S01]  /*09b0*/  IMAD.U32 R0, RZ, RZ, UR6 ;  /* 0x00000006ff007e24 */ /* 0x000fe2000f8e00ff */
[----:B------:R-:W-:Y:S01]  /*09c0*/  NOP ;  /* 0x0000000000007918 */ /* 0x000fe20000000000 */
[----:B--234-:R-:W-:Y:S03]  /*09d0*/  BAR.SYNC.DEFER_BLOCKING 0x0 ;  /* 0x0000000000007b1d */ /* 0x01cfe60000010000 */
[----:B------:R-:W-:-:S07]  /*09e0*/  ISETP.EQ.AND P2, PT, R0, 0x1, P1 ;  /* 0x000000010000780c */ /* 0x000fce0000f42270 */
[----:B------:R-:W-:-:S13]  /*09f0*/  ISETP.NE.AND P0, PT, RZ, UR4, PT ;  /* 0x00000004ff007c0c */ /* 0x000fda000bf05270 */
[----:B------:R-:W-:Y:S05]  /*0a00*/  @!P0 BRA `(.L_x_6) ;  /* 0x0000018400388947 */ /* 0x000fea0003800000 */
[----:B------:R-:W-:-:S06]  /*0a10*/  UISETP.GT.U32.AND UP0, UPT, UR10, 0x3, UPT ;  /* 0x000000030a00788c */ /* 0x000fcc000bf04070 */
[----:B------:R-:W-:-:S13]  /*0a20*/  PLOP3.LUT P0, PT, PT, PT, UP0, 0x80, 0x0 ;  /* 0x000000000000781c */ /* 0x000fda0003f0f008 */
[----:B------:R-:W-:Y:S05]  /*0a30*/  @P0 EXIT ;  /* 0x000000000000094d */ /* 0x000fea0003800000 */
.L_x_7:
[----:B------:R-:W-:-:S08]  /*0a40*/  NOP ;  /* 0x0000000000007918 */ /* 0x000fd00000000000 */
[----:B------:R-:W1:Y:S02]  /*0a50*/  USETMAXREG.TRY_ALLOC.CTAPOOL UP0, 0xf0 ;  /* 0x000000f0000079c8 */ /* 0x000e640008000600 */
[----:B-1----:R-:W-:-:S13]  /*0a60*/  PLOP3.LUT P0, PT, PT, PT, UP0, 0x80, 0x0 ;  /* 0x000000000000781c */ /* 0x002fda0003f0f008 */
[----:B------:R-:W-:Y:S05]  /*0a70*/  @!P0 BRA `(.L_x_7) ;  /* 0xfffffffc00f08947 */ /* 0x000fea000383ffff */
[----:B------:R-:W2:Y:S01]  /*0a80*/  LDL R0, [R1+0x200] ;  /* 0x0002000001007983 */ /* 0x000ea20000100800 */
[----:B------:R-:W1:Y:S01]  /*0a90*/  S2UR UR5, SR_CTAID.X ;  /* 0x00000000000579c3 */ /* 0x000e620000002500 */
[----:B------:R-:W-:Y:S01]  /*0aa0*/  UMOV UR6, URZ ;  /* 0x0000003f00067c82 */ /* 0x000fe20008000000 */
[----:B-1----:R-:W-:Y:S02]  /*0ab0*/  MOV R221, UR5 ;  /* 0x0000000500dd7c02 */ /* 0x002fe40008000f00 */
[----:B--2---:R-:W-:-:S13]  /*0ac0*/  R2UR UR4, R0 ;  /* 0x00000000000472ca */ /* 0x004fda00000e0000 */
[----:B------:R-:W-:-:S03]  /*0ad0*/  UISETP.NE.AND UP0, UPT, UR4, 0x1, UPT ;  /* 0x000000010400788c */ /* 0x000fc6000bf05270 */
[----:B------:R-:W-:-:S03]  /*0ae0*/  UMOV UR4, URZ ;  /* 0x0000003f00047c82 */ /* 0x000fc60008000000 */
[----:B------:R-:W-:-:S13]  /*0af0*/  PLOP3.LUT P0, PT, PT, PT, UP0, 0x80, 0x0 ;  /* 0x000000000000781c */ /* 0x000fda0003f0f008 */
[----:B------:R-:W-:Y:S05]  /*0b00*/  @!P0 BRA `(.L_x_8) ;  /* 0x0000000000488947 */ /* 0x000fea0003800000 */
[----:B------:R-:W-:Y:S01]  /*0b10*/  R2UR UR5, R0 ;  /* 0x00000000000572ca */ /* 0x000fe200000e0000 */
[----:B------:R-:W-:-:S12]  /*0b20*/  UMOV UR6, 0x1 ;  /* 0x0000000100067882 */ /* 0x000fd80000000000 */
[----:B------:R-:W-:-:S06]  /*0b30*/  UISETP.NE.AND UP0, UPT, UR5, 0x2, UPT ;  /* 0x000000020500788c */ /* 0x000fcc000bf05270 */
[----:B------:R-:W-:-:S13]  /*0b40*/  PLOP3.LUT P1, PT, PT, PT, UP0, 0x80, 0x0 ;  /* 0x000000000000781c */ /* 0x000fda0003f2f008 */
[----:B------:R-:W-:Y:S05]  /*0b50*/  @!P1 BRA `(.L_x_8) ;  /* 0x0000000000349947 */ /* 0x000fea0003800000 */
[----:B------:R-:W-:-:S13]  /*0b60*/  R2UR UR4, R0 ;  /* 0x00000000000472ca */ /* 0x000fda00000e0000 */
[----:B------:R-:W-:-:S06]  /*0b70*/  UISETP.NE.AND UP0, UPT, UR4, 0x3, UPT ;  /* 0x000000030400788c */ /* 0x000fcc000bf05270 */
[----:B------:R-:W-:-:S13]  /*0b80*/  PLOP3.LUT P1, PT, PT, PT, UP0, 0x80, 0x0 ;  /* 0x000000000000781c */ /* 0x000fda0003f2f008 */
[----:B------:R-:W-:Y:S05]  /*0b90*/  @!P1 BRA `(.L_x_9) ;  /* 0x00000000001c9947 */ /* 0x000fea0003800000 */
[----:B------:R-:W-:-:S13]  /*0ba0*/  R2UR UR4, R0 ;  /* 0x00000000000472ca */ /* 0x000fda00000e0000 */
[----:B------:R-:W-:-:S11]  /*0bb0*/  UISETP.NE.AND UP0, UPT, UR4, 0x4, UPT ;  /* 0x000000040400788c */ /* 0x000fd6000bf05270 */
[----:B------:R-:W-:Y:S01]  /*0bc0*/  @!UP0 UMOV UR4, 0x1 ;  /* 0x0000000100048882 */ /* 0x000fe20000000000 */
[----:B------:R-:W-:Y:S01]  /*0bd0*/  @!UP0 UMOV UR6, 0x1 ;  /* 0x0000000100068882 */ /* 0x000fe20000000000 */
[----:B------:R-:W-:Y:S01]  /*0be0*/  @UP0 UMOV UR4, URZ ;  /* 0x0000003f00040c82 */ /* 0x000fe20008000000 */
[----:B------:R-:W-:Y:S01]  /*0bf0*/  @UP0 UMOV UR6, URZ ;  /* 0x0000003f00060c82 */ /* 0x000fe20008000000 */
[----:B------:R-:W-:Y:S05]  /*0c00*/  BRA `(.L_x_8) ;  /* 0x0000000000087947 */ /* 0x000fea0003800000 */
.L_x_9:
[----:B------:R-:W-:Y:S01]  /*0c10*/  UMOV UR4, 0x1 ;  /* 0x0000000100047882 */ /* 0x000fe20000000000 */
[----:B------:R-:W-:-:S05]  /*0c20*/  UMOV UR6, URZ ;  /* 0x0000003f00067c82 */ /* 0x000fca0008000000 */
.L_x_8:
[----:B------:R-:W-:Y:S05]  /*0c30*/  @!P0 BRA `(.L_x_10) ;  /* 0x0000000000608947 */ /* 0x000fea0003800000 */
[----:B------:R-:W-:-:S13]  /*0c40*/  R2UR UR5, R0 ;  /* 0x00000000000572ca */ /* 0x000fda00000e0000 */
        /* <DEDUP_REMOVED lines=10> */
[----:B------:R-:W-:Y:S05]  /*0cf0*/  @P0 BRA `(.L_x_13) ;  /* 0x00000000003c0947 */ /* 0x000fea0003800000 */
[----:B------:R-:W-:-:S13]  /*0d00*/  R2UR UR5, R221 ;  /* 0x00000000dd0572ca */ /* 0x000fda00000e0000 */
[----:B------:R-:W-:-:S06]  /*0d10*/  ULEA UR5, UR5, 0x3, 0x1 ;  /* 0x0000000305057891 */ /* 0x000fcc000f8e083f */
[----:B------:R-:W-:Y:S01]  /*0d20*/  MOV R221, UR5 ;  /* 0x0000000500dd7c02 */ /* 0x000fe20008000f00 */
[----:B------:R-:W-:Y:S06]  /*0d30*/  BRA `(.L_x_13) ;  /* 0x00000000002c7947 */ /* 0x000fec0003800000 */
.L_x_12:
[----:B------:R-:W-:-:S13]  /*0d40*/  R2UR UR5, R221 ;  /* 0x00000000dd0572ca */ /* 0x000fda00000e0000 */
[----:B------:R-:W-:-:S06]  /*0d50*/  ULEA UR5, UR5, 0x2, 0x1 ;  /* 0x0000000205057891 */ /* 0x000fcc000f8e083f */
[----:B------:R-:W-:Y:S01]  /*0d60*/  IMAD.U32 R221, RZ, RZ, UR5 ;  /* 0x00000005ffdd7e24 */ /* 0x000fe2000f8e00ff */
[----:B------:R-:W-:Y:S06]  /*0d70*/  BRA `(.L_x_13) ;  /* 0x00000000001c7947 */ /* 0x000fec0003800000 */
.L_x_11:
[----:B------:R-:W-:-:S13]  /*0d80*/  R2UR UR5, R221 ;  /* 0x00000000dd0572ca */ /* 0x000fda00000e0000 */
[----:B------:R-:W-:-:S06]  /*0d90*/  ULEA UR5, UR5, 0x1, 0x1 ;  /* 0x0000000105057891 */ /* 0x000fcc000f8e083f */
[----:B------:R-:W-:Y:S01]  /*0da0*/  MOV R221, UR5 ;  /* 0x0000000500dd7c02 */ /* 0x000fe20008000f00 */
[----:B------:R-:W-:Y:S06]  /*0db0*/  BRA `(.L_x_13) ;  /* 0x00000000000c7947 */ /* 0x000fec0003800000 */
.L_x_10:
[----:B------:R-:W-:-:S13]  /*0dc0*/  R2UR UR5, R221 ;  /* 0x00000000dd0572ca */ /* 0x000fda00000e0000 */
[----:B------:R-:W-:-:S06]  /*0dd0*/  USHF.L.U32 UR5, UR5, 0x1, URZ ;  /* 0x0000000105057899 */ /* 0x000fcc000800063f */
[----:B------:R-:W-:-:S07]  /*0de0*/  MOV R221, UR5 ;  /* 0x0000000500dd7c02 */ /* 0x000fce0008000f00 */
.L_x_13:
[----:B------:R-:W-:-:S04]  /*0df0*/  ULOP3.LUT UR5, UR7, 0x1, URZ, 0xfc, !UPT ;  /* 0x0000000107057892 */ /* 0x000fc8000f8efc3f */
[----:B------:R-:W-:-:S06]  /*0e00*/  UISETP.NE.AND UP0, UPT, UR5, 0x3, UPT ;  /* 0x000000030500788c */ /* 0x000fcc000bf05270 */
[----:B------:R-:W-:-:S13]  /*0e10*/  PLOP3.LUT P0, PT, PT, PT, UP0, 0x80, 0x0 ;  /* 0x000000000000781c */ /* 0x000fda0003f0f008 */
[----:B------:R-:W-:Y:S05]  /*0e20*/  @!P0 BRA `(.L_x_14) ;  /* 0x0000000000048947 */ /* 0x000fea0003800000 */
[----:B------:R-:W-:Y:S01]  /*0e30*/  BPT.TRAP 0x1 ;  /* 0x000000040000795c */ /* 0x000fe20000300000 */
.L_x_14:
[----:B------:R-:W1:Y:S01]  /*0e40*/  S2UR UR8, SR_CgaCtaId ;  /* 0x00000000000879c3 */ /* 0x000e620000008800 */
[----:B------:R-:W-:Y:S01]  /*0e50*/  UMOV UR5, 0x400 ;  /* 0x0000040000057882 */ /* 0x000fe20000000000 */
[----:B------:R-:W-:-:S04]  /*0e60*/  MOV R0, UR4 ;  /* 0x0000000400007c02 */ /* 0x000fc80008000f00 */
[----:B------:R-:W-:Y:S01]  /*0e70*/  SHF.L.U32 R0, R0, 0x1f, RZ ;  /* 0x0000001f00007819 */ /* 0x000fe200000006ff */
[----:B-1----:R-:W-:-:S04]  /*0e80*/  ULEA UR9, UR8, UR5, 0x18 ;  /* 0x0000000508097291 */ /* 0x002fc8000f8ec03f */
[----:B------:R-:W-:Y:S02]  /*0e90*/  ULEA UR5, UR6, UR9, 0x3 ;  /* 0x0000000906057291 */ /* 0x000fe4000f8e183f */
[----:B------:R-:W-:-:S07]  /*0ea0*/  IMAD.U32 R16, RZ, RZ, UR9 ;  /* 0x00000009ff107e24 */ /* 0x000fce000f8e00ff */
[----:B------:R-:W1:Y:S02]  /*0eb0*/  SYNCS.PHASECHK.TRANS64.TRYWAIT P1, [UR5+0x70050], R0 ;  /* 0x07005000ff0075a7 */ /* 0x000e640008020145 */
[----:B-1----:R-:W-:Y:S05]  /*0ec0*/  @!P1 BRA `(.L_x_15) ;  /* 0x0000019c00d49947 */ /* 0x002fea0003800000 */
.L_x_117:
[----:B------:R-:W-:Y:S05]  /*0ed0*/  @!P0 BRA `(.L_x_16) ;  /* 0x0000000000048947 */ /* 0x000fea0003800000 */
[----:B------:R-:W-:Y:S01]  /*0ee0*/  BPT.TRAP 0x1 ;  /* 0x000000040000795c */ /* 0x000fe20000300000 */
.L_x_16:
[----:B------:R-:W-:Y:S02]  /*0ef0*/  R2UR UR4, R16 ;  /* 0x00000000100472ca */ /* 0x000fe400000e0000 */
[----:B------:R-:W-:Y:S02]  /*0f00*/  SHF.L.U32 R56, RZ, 0x1f, RZ ;  /* 0x0000001fff387819 */ /* 0x000fe400000006ff */
[----:B------:R-:W-:-:S09]  /*0f10*/  ISETP.NE.AND P2, PT, RZ, UR10, PT ;  /* 0x0000000aff007c0c */ /* 0x000fd2000bf45270 */
[----:B------:R-:W2:Y:S01]  /*0f20*/  SYNCS.PHASECHK.TRANS64.TRYWAIT P1, [UR4+0x70000], R56 ;  /* 0x07000038ff0075a7 */ /* 0x000ea20008020144 */
[----:B------:R-:W-:Y:S01]  /*0f30*/  UIADD3 UR61, UR4, 0x70090, URZ ;  /* 0x00070090043d7890 */ /* 0x000fe2000fffe03f */
[----:B--2---:R-:W-:Y:S11]  /*0f40*/  @!P1 BRA `(.L_x_17) ;  /* 0x0000019c00cc9947 */ /* 0x004ff60003800000 */
.L_x_118:
[----:B-1----:R-:W2:Y:S01]  /*0f50*/  LDL R0, [R1+0x200] ;  /* 0x0002000001007983 */ /* 0x002ea20000100800 */
[----:B------:R-:W-:Y:S01]  /*0f60*/  ULEA UR10, UR10, UR61, 0x3 ;  /* 0x0000003d0a0a7291 */ /* 0x000fe2000f8e183f */
[----:B--2---:R-:W-:Y:S02]  /*0f70*/  R2UR UR4, R0 ;  /* 0x00000000000472ca */ /* 0x004fe400000e0000 */
[----:B------:R-:W-:-:S04]  /*0f80*/  SEL R0, RZ, 0x1, P2 ;  /* 0x00000001ff007807 */ /* 0x000fc80001000000 */
[----:B------:R-:W-:-:S04]  /*0f90*/  SHF.L.U32 R0, R0, 0x1f, RZ ;  /* 0x0000001f00007819 */ /* 0x000fc800000006ff */
[----:B------:R-:W1:Y:S03]  /*0fa0*/  SYNCS.PHASECHK.TRANS64.TRYWAIT P1, [UR10], R0 ;  /* 0x00000000ff0075a7 */ /* 0x000e66000802014a */
[----:B------:R-:W-:-:S04]  /*0fb0*/  UIADD3 UR4, UR4, -0x1, URZ ;  /* 0xffffffff04047890 */ /* 0x000fc8000fffe03f */
[----:B------:R-:W-:-:S06]  /*0fc0*/  USHF.L.U32 UR4, UR4, 0x3, URZ ;  /* 0x0000000304047899 */ /* 0x000fcc000800063f */
[----:B------:R-:W-:Y:S01]  /*0fd0*/  MOV R2, UR4 ;  /* 0x0000000400027c02 */ /* 0x000fe20008000f00 */
[----:B-1----:R-:W-:Y:S06]  /*0fe0*/  @!P1 BRA `(.L_x_18) ;  /* 0x0000019c00c09947 */ /* 0x002fec0003800000 */
.L_x_119:
[----:B------:R-:W-:Y:S01]  /*0ff0*/  R2UR UR5, R16 ;  /* 0x00000000100572ca */ /* 0x000fe200000e0000 */
[----:B------:R-:W-:Y:S01]  /*1000*/  WARPGROUP.ARRIVE ;  /* 0x00000000000079c5 */ /* 0x000fe20000000000 */
[----:B------:R-:W-:Y:S01]  /*1010*/  UMOV UR9, 0x40000040 ;  /* 0x4000004000097882 */ /* 0x000fe20000000000 */
[----:B------:R-:W-:Y:S01]  /*1020*/  UMOV UR11, 0x40000040 ;  /* 0x40000040000b7882 */ /* 0x000fe20000000000 */
[----:B------:R-:W-:Y:S01]  /*1030*/  UMOV UR13, 0x40000040 ;  /* 0x40000040000d7882 */ /* 0x000fe20000000000 */
[----:B------:R-:W-:Y:S01]  /*1040*/  MOV R219, UR9 ;  /* 0x0000000900db7c02 */ /* 0x000fe20008000f00 */
[----:B------:R-:W-:Y:S01]  /*1050*/  UMOV UR15, 0x40000040 ;  /* 0x40000040000f7882 */ /* 0x000fe20000000000 */
[----:B------:R-:W-:Y:S01]  /*1060*/  MOV R217, UR13 ;  /* 0x0000000d00d97c02 */ /* 0x000fe20008000f00 */
[----:B------:R-:W-:Y:S01]  /*1070*/  UMOV UR17, 0x40000040 ;  /* 0x4000004000117882 */ /* 0x000fe20000000000 */
[----:B------:R-:W-:Y:S01]  /*1080*/  UMOV UR19, 0x40000040 ;  /* 0x4000004000137882 */ /* 0x000fe20000000000 */
[----:B------:R-:W-:Y:S01]  /*1090*/  UMOV UR21, 0x40000040 ;  /* 0x4000004000157882 */ /* 0x000fe20000000000 */
[----:B------:R-:W-:Y:S01]  /*10a0*/  UMOV UR23, 0x40000040 ;  /* 0x4000004000177882 */ /* 0x000fe20000000000 */
[----:B------:R-:W-:Y:S01]  /*10b0*/  UMOV UR25, 0x40000040 ;  /* 0x4000004000197882 */ /* 0x000fe20000000000 */
[----:B------:R-:W-:-:S02]  /*10c0*/  USHF.R.U32.HI UR4, URZ, 0x4, UR5 ;  /* 0x000000043f047899 */ /* 0x000fc40008011605 */
[----:B------:R-:W-:Y:S02]  /*10d0*/  UIADD3 UR5, UR5, 0x20000, URZ ;  /* 0x0002000005057890 */ /* 0x000fe4000fffe03f */
[----:B------:R-:W-:Y:S02]  /*10e0*/  ULOP3.LUT UR4, UR4, 0x3fff, URZ, 0xc0, !UPT ;  /* 0x00003fff04047892 */ /* 0x000fe4000f8ec03f */
[----:B------:R-:W-:Y:S02]  /*10f0*/  USHF.R.U32.HI UR5, URZ, 0x4, UR5 ;  /* 0x000000043f057899 */ /* 0x000fe40008011605 */
[----:B------:R-:W-:Y:S02]  /*1100*/  ULOP3.LUT UR4, UR4, 0x10000, URZ, 0xfc, !UPT ;  /* 0x0001000004047892 */ /* 0x000fe4000f8efc3f */
[----:B------:R-:W-:Y:S02]  /*1110*/  ULOP3.LUT UR60, UR5, 0x3fff, URZ, 0xc0, !UPT ;  /* 0x00003fff053c7892 */ /* 0x000fe4000f8ec03f */
[----:B------:R-:W-:-:S02]  /*1120*/  ULEA UR6, UR6, UR4, 0xc ;  /* 0x0000000406067291 */ /* 0x000fc4000f8e603f */
[----:B------:R-:W-:Y:S02]  /*1130*/  ULOP3.LUT UR57, UR60, 0x10000, URZ, 0xfc, !UPT ;  /* 0x000100003c397892 */ /* 0x000fe4000f8efc3f */
[----:B------:R-:W-:Y:S01]  /*1140*/  UIADD3 UR4, UR6, 0x2, URZ ;  /* 0x0000000206047890 */ /* 0x000fe2000fffe03f */
[----:B------:R-:W-:Y:S02]  /*1150*/  UMOV UR5, 0x40000040 ;  /* 0x4000004000057882 */ /* 0x000fe40000000000 */
[----:B------:R-:W-:Y:S01]  /*1160*/  UMOV UR8, UR6 ;  /* 0x0000000600087c82 */ /* 0x000fe20008000000 */
[----:B------:R-:W-:Y:S01]  /*1170*/  UIADD3 UR14, UR57, 0xa00, URZ ;  /* 0x00000a00390e7890 */ /* 0x000fe2000fffe03f */
[----:B------:R-:W-:Y:S01]  /*1180*/  MOV R218, UR8 ;  /* 0x0000000800da7c02 */ /* 0x000fe20008000f00 */
[----:B------:R-:W-:Y:S01]  /*1190*/  UMOV UR10, UR57 ;  /* 0x00000039000a7c82 */ /* 0x000fe20008000000 */
[----:B------:R-:W-:Y:S01]  /*11a0*/  UMOV UR12, UR4 ;  /* 0x00000004000c7c82 */ /* 0x000fe20008000000 */
[----:B------:R-:W-:Y:S01]  /*11b0*/  HGMMA.64x64x16.F32.BF16 R24, gdesc[UR8], RZ, !UPT, gsb0 ;  /* 0x00e00000081879f0 */ /* 0x000fe2000c0018ff */
[----:B------:R-:W-:Y:S01]  /*11c0*/  UIADD3 UR10, UR57, 0x2, URZ ;  /* 0x00000002390a7890 */ /* 0x000fe2000fffe03f */
[----:B------:R-:W-:Y:S01]  /*11d0*/  IMAD.U32 R216, RZ, RZ, UR12 ;  /* 0x0000000cffd87e24 */ /* 0x000fe2000f8e00ff */
[----:B------:R-:W-:Y:S01]  /*11e0*/  UMOV UR8, UR12 ;  /* 0x0000000c00087c82 */ /* 0x000fe20008000000 */
[----:B------:R-:W-:Y:S01]  /*11f0*/  UMOV UR9, UR13 ;  /* 0x0000000d00097c82 */ /* 0x000fe20008000000 */
[----:B------:R-:W-:Y:S01]  /*1200*/  UMOV UR11, 0x40000040 ;  /* 0x40000040000b7882 */ /* 0x000fe20000000000 */
[----:B------:R-:W-:Y:S01]  /*1210*/  UIADD3 UR4, UR6, 0x4, URZ ;  /* 0x0000000406047890 */ /* 0x000fe2000fffe03f */
[----:B------:R-:W-:Y:S01]  /*1220*/  IMAD.U32 R220, RZ, RZ, UR57 ;  /* 0x00000039ffdc7e24 */ /* 0x000fe2000f8e00ff */
[----:B------:R-:W-:Y:S01]  /*1230*/  UMOV UR13, 0x40000040 ;  /* 0x40000040000d7882 */ /* 0x000fe20000000000 */
[----:B------:R-:W-:Y:S01]  /*1240*/  UIADD3 UR16, UR6, 0xa02, URZ ;  /* 0x00000a0206107890 */ /* 0x000fe2000fffe03f */
[----:B------:R-:W-:Y:S01]  /*1250*/  IMAD.U32 R215, RZ, RZ, UR13 ;  /* 0x0000000dffd77e24 */ /* 0x000fe2000f8e00ff */
[----:B------:R-:W-:-:S02]  /*1260*/  UIADD3 UR18, UR57, 0xa02, URZ ;  /* 0x00000a0239127890 */ /* 0x000fc4000fffe03f */
[----:B------:R-:W-:Y:S01]  /*1270*/  UMOV UR12, UR4 ;  /* 0x00000004000c7c82 */ /* 0x000fe20008000000 */
[----:B------:R-:W-:Y:S01]  /*1280*/  UIADD3 UR4, UR6, 0x6, URZ ;  /* 0x0000000606047890 */ /* 0x000fe2000fffe03f */
[----:B------:R-:W-:Y:S01]  /*1290*/  MOV R214, UR12 ;  /* 0x0000000c00d67c02 */ /* 0x000fe20008000f00 */
[----:B------:R-:W-:Y:S02]  /*12a0*/  UIADD3 UR20, UR6, 0xa04, URZ ;  /* 0x00000a0406147890 */ /* 0x000fe4000fffe03f */
[----:B------:R-:W-:Y:S02]  /*12b0*/  UIADD3 UR22, UR57, 0xa04, URZ ;  /* 0x00000a0439167890 */ /* 0x000fe4000fffe03f */
[----:B------:R-:W-:Y:S02]  /*12c0*/  UIADD3 UR24, UR6, 0xa06, URZ ;  /* 0x00000a0606187890 */ /* 0x000fe4000fffe03f */
[----:B------:R-:W-:Y:S01]  /*12d0*/  UIADD3 UR26, UR57, 0xa06, URZ ;  /* 0x00000a06391a7890 */ /* 0x000fe2000fffe03f */
[----:B------:R-:W-:Y:S01]  /*12e0*/  UMOV UR27, 0x40000040 ;  /* 0x40000040001b7882 */ /* 0x000fe20000000000 */
[----:B------:R-:W-:-:S02]  /*12f0*/  UIADD3 UR28, UR6, 0xc00, URZ ;  /* 0x00000c00061c7890 */ /* 0x000fc4000fffe03f */
[----:B------:R-:W-:Y:S01]  /*1300*/  UIADD3 UR30, UR57, 0xc00, URZ ;  /* 0x00000c00391e7890 */ /* 0x000fe2000fffe03f */
[----:B------:R-:W-:Y:S01]  /*1310*/  UMOV UR29, 0x40000040 ;  /* 0x40000040001d7882 */ /* 0x000fe20000000000 */
[----:B------:R-:W-:Y:S01]  /*1320*/  UMOV UR31, 0x40000040 ;  /* 0x40000040001f7882 */ /* 0x000fe20000000000 */
[----:B------:R-:W-:Y:S02]  /*1330*/  UIADD3 UR32, UR6, 0xc02, URZ ;  /* 0x00000c0206207890 */ /* 0x000fe4000fffe03f */
[----:B------:R-:W-:Y:S01]  /*1340*/  UIADD3 UR34, UR57, 0xc02, URZ ;  /* 0x00000c0239227890 */ /* 0x000fe2000fffe03f */
[----:B------:R-:W-:Y:S01]  /*1350*/  UMOV UR33, 0x40000040 ;  /* 0x4000004000217882 */ /* 0x000fe20000000000 */
[----:B------:R-:W-:Y:S01]  /*1360*/  UMOV UR35, 0x40000040 ;  /* 0x4000004000237882 */ /* 0x000fe20000000000 */
[----:B------:R-:W-:Y:S02]  /*1370*/  UIADD3 UR36, UR6, 0xc04, URZ ;  /* 0x00000c0406247890 */ /* 0x000fe4000fffe03f */
[----:B------:R-:W-:Y:S01]  /*1380*/  UIADD3 UR38, UR57, 0xc04, URZ ;  /* 0x00000c0439267890 */ /* 0x000fe2000fffe03f */
[----:B------:R-:W-:Y:S01]  /*1390*/  UMOV UR37, 0x40000040 ;  /* 0x4000004000257882 */ /* 0x000fe20000000000 */
        /* <DEDUP_REMOVED lines=20> */
[----:B------:R-:W-:Y:S02]  /*14e0*/  WARPGROUP.DEPBAR.LE gsb0, 0x0 ;  /* 0x00008000000079c5 */ /* 0x000fe40000010000 */
[----:B------:R-:W-:-:S06]  /*14f0*/  WARPGROUP.ARRIVE ;  /* 0x00000000000079c5 */ /* 0x000fcc0000000000 */
[----:B------:R-:W-:Y:S01]  /*1500*/  HGMMA.64x64x16.F32.BF16 R24, gdesc[UR8], R24, gsb0 ;  /* 0x00e00000081879f0 */ /* 0x000fe20008001818 */
[----:B------:R-:W-:Y:S01]  /*1510*/  UIADD3 UR10, UR57, 0x4, URZ ;  /* 0x00000004390a7890 */ /* 0x000fe2000fffe03f */
[----:B------:R-:W-:Y:S01]  /*1520*/  UMOV UR8, UR12 ;  /* 0x0000000c00087c82 */ /* 0x000fe20008000000 */
[----:B------:R-:W-:Y:S01]  /*1530*/  UMOV UR9, UR13 ;  /* 0x0000000d00097c82 */ /* 0x000fe20008000000 */
[----:B------:R-:W-:Y:S01]  /*1540*/  UMOV UR11, 0x40000040 ;  /* 0x40000040000b7882 */ /* 0x000fe20000000000 */
[----:B------:R-:W-:Y:S01]  /*1550*/  UMOV UR12, UR4 ;  /* 0x00000004000c7c82 */ /* 0x000fe20008000000 */
[----:B------:R-:W-:Y:S01]  /*1560*/  UMOV UR13, 0x40000040 ;  /* 0x40000040000d7882 */ /* 0x000fe20000000000 */
[----:B------:R-:W-:Y:S01]  /*1570*/  UIADD3 UR4, UR6, 0x200, URZ ;  /* 0x0000020006047890 */ /* 0x000fe2000fffe03f */
[----:B------:R-:W-:Y:S02]  /*1580*/  MOV R212, UR12 ;  /* 0x0000000c00d47c02 */ /* 0x000fe40008000f00 */
[----:B------:R-:W-:Y:S01]  /*1590*/  MOV R213, UR13 ;  /* 0x0000000d00d57c02 */ /* 0x000fe20008000f00 */
[----:B------:R-:W-:-:S02]  /*15a0*/  WARPGROUP.DEPBAR.LE gsb0, 0x0 ;  /* 0x00008000000079c5 */ /* 0x000fc40000010000 */
        /* <DEDUP_REMOVED lines=9> */
[----:B------:R-:W-:Y:S01]  /*1640*/  IMAD.U32 R210, RZ, RZ, UR12 ;  /* 0x0000000cffd27e24 */ /* 0x000fe2000f8e00ff */
        /* <DEDUP_REMOVED lines=11> */
[----:B------:R-:W-:Y:S01]  /*1700*/  MOV R208, UR12 ;  /* 0x0000000c00d07c02 */ /* 0x000fe20008000f00 */
[----:B------:R-:W-:Y:S01]  /*1710*/  IMAD.U32 R209, RZ, RZ, UR13 ;  /* 0x0000000dffd17e24 */ /* 0x000fe2000f8e00ff */
        /* <DEDUP_REMOVED lines=160> */
[----:B------:R-:W-:Y:S02]  /*2120*/  WARPGROUP.DEPBAR.LE gsb0, 0x0 ;  /* 0x00008000000079c5 */ /* 0x000fe40000010000 */
[----:B------:R-:W-:-:S06]  /*2130*/  WARPGROUP.ARRIVE ;  /* 0x00000000000079c5 */ /* 0x000fcc0000000000 */
[----:B------:R-:W-:Y:S01]  /*2140*/  HGMMA.64x64x16.F32.BF16 R24, gdesc[UR8], R24, gsb0 ;  /* 0x00e00000081879f0 */ /* 0x000fe20008001818 */
[----:B------:R-:W-:Y:S02]  /*2150*/  UIADD3 UR8, UR6, 0x806, URZ ;  /* 0x0000080606087890 */ /* 0x000fe4000fffe03f */
[----:B------:R-:W-:Y:S01]  /*2160*/  UIADD3 UR10, UR57, 0x806, URZ ;  /* 0x00000806390a7890 */ /* 0x000fe2000fffe03f */
[----:B------:R-:W-:Y:S01]  /*2170*/  UMOV UR9, 0x40000040 ;  /* 0x4000004000097882 */ /* 0x000fe20000000000 */
[----:B------:R-:W-:Y:S01]  /*2180*/  UMOV UR11, 0x40000040 ;  /* 0x40000040000b7882 */ /* 0x000fe20000000000 */
[----:B------:R-:W-:Y:S01]  /*2190*/  UMOV UR57, 0x40000040 ;  /* 0x4000004000397882 */ /* 0x000fe20000000000 */
[----:B------:R-:W-:Y:S02]  /*21a0*/  WARPGROUP.DEPBAR.LE gsb0, 0x0 ;  /* 0x00008000000079c5 */ /* 0x000fe40000010000 */
[----:B------:R-:W-:-:S06]  /*21b0*/  WARPGROUP.ARRIVE ;  /* 0x00000000000079c5 */ /* 0x000fcc0000000000 */
[----:B------:R-:W-:Y:S01]  /*21c0*/  HGMMA.64x64x16.F32.BF16 R24, gdesc[UR8], R24, gsb0 ;  /* 0x00e00000081879f0 */ /* 0x000fe20008001818 */
[----:B------:R-:W-:-:S13]  /*21d0*/  R2UR UR11, R2 ;  /* 0x00000000020b72ca */ /* 0x000fda00000e0000 */
[----:B------:R-:W-:-:S06]  /*21e0*/  ULOP3.LUT UR6, UR11, 0x8, URZ, 0xc, !UPT ;  /* 0x000000080b067892 */ /* 0x000fcc000f8e0c3f */
[----:B-1----:R-:W-:Y:S01]  /*21f0*/  MOV R0, UR6 ;  /* 0x0000000600007c02 */ /* 0x002fe20008000f00 */
[----:B------:R-:W-:Y:S01]  /*2200*/  ULDC UR6, c[0x0][0x604] ;  /* 0x0001810000067ab9 */ /* 0x000fe20000000800 */
[----:B------:R-:W-:Y:S02]  /*2210*/  WARPGROUP.DEPBAR.LE gsb0, 0x0 ;  /* 0x00008000000079c5 */ /* 0x000fe40000010000 */
[----:B------:R-:W-:-:S06]  /*2220*/  WARPGROUP.ARRIVE ;  /* 0x00000000000079c5 */ /* 0x000fcc0000000000 */
[----:B------:R-:W-:Y:S03]  /*2230*/  HGMMA.64x64x16.F32.BF16 R24, gdesc[UR12], R24, gsb0 ;  /* 0x00e000000c1879f0 */ /* 0x000fe60008001818 */
        /* <DEDUP_REMOVED lines=34> */
[----:B------:R-:W-:Y:S01]  /*2460*/  FMNMX R3, R24, R25, !PT ;  /* 0x0000001918037209 */ /* 0x000fe20007800000 */
[----:B------:R1:W-:Y:S03]  /*2470*/  SYNCS.ARRIVE.TRANS64.A1T0 RZ, [R0+UR61], RZ ;  /* 0x000000ff00ff79a7 */ /* 0x0003e6000810003d */
[----:B-1----:R-:W-:-:S04]  /*2480*/  FMNMX R0, R28, R3, !PT ;  /* 0x000000031c007209 */ /* 0x002fc80007800000 */
[----:B------:R-:W-:-:S04]  /*2490*/  FMNMX R3, R29, R0, !PT ;  /* 0x000000001d037209 */ /* 0x000fc80007800000 */
        /* <DEDUP_REMOVED lines=11> */
[----:B------:R-:W-:-:S05]  /*2550*/  FMNMX R2, R53, R0, !PT ;  /* 0x0000000035027209 */ /* 0x000fca0007800000 */
[----:B------:R-:W1:Y:S02]  /*2560*/  SHFL.BFLY PT, R3, R2, 0x1, 0x1f ;  /* 0x0c201f0002037f89 */ /* 0x000e6400000e0000 */
[----:B-1----:R-:W-:Y:S02]  /*2570*/  FMNMX R4, R2, R3, !PT ;  /* 0x0000000302047209 */ /* 0x002fe40007800000 */
[----:B------:R-:W-:-:S03]  /*2580*/  FMNMX R3, R26, R27, !PT ;  /* 0x0000001b1a037209 */ /* 0x000fc60007800000 */
[----:B------:R-:W1:Y:S02]  /*2590*/  SHFL.BFLY PT, R13, R4, 0x2, 0x1f ;  /* 0x0c401f00040d7f89 */ /* 0x000e6400000e0000 */
[----:B-1----:R-:W-:-:S04]  /*25a0*/  FMNMX R13, R4, R13, !PT ;  /* 0x0000000d040d7209 */ /* 0x002fc80007800000 */
[----:B------:R-:W-:-:S04]  /*25b0*/  FSETP.NEU.AND P1, PT, R13, -INF , PT ;  /* 0xff8000000d00780b */ /* 0x000fc80003f2d000 */
[----:B------:R-:W-:-:S05]  /*25c0*/  FSEL R0, R13, RZ, P1 ;  /* 0x000000ff0d007208 */ /* 0x000fca0000800000 */
[----:B------:R-:W-:Y:S01]  /*25d0*/  FMUL R5, R0, UR6 ;  /* 0x0000000600057c20 */ /* 0x000fe20008400000 */
[----:B------:R-:W-:Y:S01]  /*25e0*/  FMNMX R0, R30, R3, !PT ;  /* 0x000000031e007209 */ /* 0x000fe20007800000 */
[----:B------:R-:W-:-:S03]  /*25f0*/  ULDC UR6, c[0x0][0x604] ;  /* 0x0001810000067ab9 */ /* 0x000fc60000000800 */
        /* <DEDUP_REMOVED lines=14> */
[----:B-1----:R-:W-:-:S05]  /*26e0*/  FMNMX R3, R0, R3, !PT ;  /* 0x0000000300037209 */ /* 0x002fca0007800000 */
[----:B------:R-:W1:Y:S02]  /*26f0*/  SHFL.BFLY PT, R12, R3, 0x2, 0x1f ;  /* 0x0c401f00030c7f89 */ /* 0x000e6400000e0000 */
[----:B-1----:R-:W-:-:S04]  /*2700*/  FMNMX R12, R3, R12, !PT ;  /* 0x0000000c030c7209 */ /* 0x002fc80007800000 */
[----:B------:R-:W-:-:S04]  /*2710*/  FSETP.NEU.AND P1, PT, R12, -INF , PT ;  /* 0xff8000000c00780b */ /* 0x000fc80003f2d000 */
[----:B------:R-:W-:-:S05]  /*2720*/  FSEL R2, R12, RZ, P1 ;  /* 0x000000ff0c027208 */ /* 0x000fca0000800000 */
[----:B------:R-:W-:Y:S01]  /*2730*/  FMUL R2, R2, UR6 ;  /* 0x0000000602027c20 */ /* 0x000fe20008400000 */
[----:B------:R-:W-:Y:S02]  /*2740*/  ULDC UR6, c[0x0][0x604] ;  /* 0x0001810000067ab9 */ /* 0x000fe40000000800 */
[--C-:B------:R-:W-:Y:S01]  /*2750*/  FFMA R24, R24, UR6, -R5.reuse ;  /* 0x0000000618187c23 */ /* 0x100fe20008000805 */
[----:B------:R-:W-:Y:S02]  /*2760*/  ULDC UR6, c[0x0][0x604] ;  /* 0x0001810000067ab9 */ /* 0x000fe40000000800 */
[--C-:B------:R-:W-:Y:S01]  /*2770*/  FFMA R25, R25, UR6, -R5.reuse ;  /* 0x0000000619197c23 */ /* 0x100fe20008000805 */
[----:B------:R-:W-:Y:S01]  /*2780*/  ULDC UR6, c[0x0][0x604] ;  /* 0x0001810000067ab9 */ /* 0x000fe20000000800 */
[----:B------:R-:W-:Y:S01]  /*2790*/  FSETP.GEU.AND P6, PT, R24, -126, PT ;  /* 0xc2fc00001800780b */ /* 0x000fe20003fce000 */
        /* <DEDUP_REMOVED lines=12> */
[----:B------:R-:W-:Y:S01]  /*2860*/  @!P6 FMUL R24, R24, 0.5 ;  /* 0x3f0000001818e820 */ /* 0x000fe20000400000 */
[--C-:B------:R-:W-:Y:S01]  /*2870*/  FFMA R36, R36, UR6, -R5.reuse ;  /* 0x0000000624247c23 */ /* 0x100fe20008000805 */
[----:B------:R-:W-:Y:S01]  /*2880*/  ULDC UR6, c[0x0][0x604] ;  /* 0x0001810000067ab9 */ /* 0x000fe20000000800 */
[----:B------:R-:W-:Y:S01]  /*2890*/  @!P1 FMUL R25, R25, 0.5 ;  /* 0x3f00000019199820 */ /* 0x000fe20000400000 */
[----:B------:R-:W1:Y:S01]  /*28a0*/  MUFU.EX2 R164, R24 ;  /* 0x0000001800a47308 */ /* 0x000e620000000800 */
[--C-:B------:R-:W-:Y:S01]  /*28b0*/  FFMA R37, R37, UR6, -R5.reuse ;  /* 0x0000000625257c23 */ /* 0x100fe20008000805 */
[----:B------:R-:W-:Y:S01]  /*28c0*/  FSETP.GEU.AND P5, PT, R33, -126, PT ;  /* 0xc2fc00002100780b */ /* 0x000fe20003fae000 */
[----:B------:R-:W-:Y:S01]  /*28d0*/  @!P2 FMUL R28, R28, 0.5 ;  /* 0x3f0000001c1ca820 */ /* 0x000fe20000400000 */
[----:B------:R-:W-:Y:S01]  /*28e0*/  ULDC UR6, c[0x0][0x604] ;  /* 0x0001810000067ab9 */ /* 0x000fe20000000800 */
[----:B------:R-:W-:Y:S01]  /*28f0*/  @!P3 FMUL R29, R29, 0.5 ;  /* 0x3f0000001d1db820 */ /* 0x000fe20000400000 */
[--C-:B------:R-:W-:Y:S01]  /*2900*/  FFMA R40, R40, UR6, -R5.reuse ;  /* 0x0000000628287c23 */ /* 0x100fe20008000805 */
[----:B------:R-:W-:Y:S01]  /*2910*/  ULDC UR6, c[0x0][0x604] ;  /* 0x0001810000067ab9 */ /* 0x000fe20000000800 */
[----:B------:R-:W2:Y:S01]  /*2920*/  MUFU.EX2 R25, R25 ;  /* 0x0000001900197308 */ /* 0x000ea20000000800 */
[----:B------:R-:W-:Y:S01]  /*2930*/  @!P4 FMUL R32, R32, 0.5 ;  /* 0x3f0000002020c820 */ /* 0x000fe20000400000 */
[----:B------:R-:W-:Y:S01]  /*2940*/  FFMA R41, R41, UR6, -R5 ;  /* 0x0000000629297c23 */ /* 0x000fe20008000805 */
[----:B------:R-:W-:-:S02]  /*2950*/  ULDC UR6, c[0x0][0x604] ;  /* 0x0001810000067ab9 */ /* 0x000fc40000000800 */
[--C-:B------:R-:W-:Y:S01]  /*2960*/  FFMA R44, R44, UR6, -R5.reuse ;  /* 0x000000062c2c7c23 */ /* 0x100fe20008000805 */
[----:B------:R-:W-:Y:S01]  /*2970*/  ULDC UR6, c[0x0][0x604] ;  /* 0x0001810000067ab9 */ /* 0x000fe20000000800 */
[----:B------:R-:W-:Y:S01]  /*2980*/  @!P5 FMUL R33, R33, 0.5 ;  /* 0x3f0000002121d820 */ /* 0x000fe20000400000 */
[----:B------:R-:W3:Y:S01]  /*2990*/  MUFU.EX2 R166, R28 ;  /* 0x0000001c00a67308 */ /* 0x000ee20000000800 */
[----:B-1----:R-:W-:Y:S01]  /*29a0*/  @!P6 FMUL R164, R164, R164 ;  /* 0x000000a4a4a4e220 */ /* 0x002fe20000400000 */
[----:B------:R-:W-:Y:S01]  /*29b0*/  FSETP.GEU.AND P6, PT, R36, -126, PT ;  /* 0xc2fc00002400780b */ /* 0x000fe20003fce000 */
[--C-:B------:R-:W-:Y:S01]  /*29c0*/  FFMA R45, R45, UR6, -R5.reuse ;  /* 0x000000062d2d7c23 */ /* 0x100fe20008000805 */
[----:B------:R-:W-:Y:S02]  /*29d0*/  ULDC UR6, c[0x0][0x604] ;  /* 0x0001810000067ab9 */ /* 0x000fe40000000800 */
[--C-:B------:R-:W-:Y:S01]  /*29e0*/  FFMA R48, R48, UR6, -R5.reuse ;  /* 0x0000000630307c23 */ /* 0x100fe20008000805 */
[----:B------:R-:W-:Y:S01]  /*29f0*/  ULDC UR6, c[0x0][0x604] ;  /* 0x0001810000067ab9 */ /* 0x000fe20000000800 */
[----:B------:R-:W1:Y:S01]  /*2a00*/  MUFU.EX2 R160, R32 ;  /* 0x0000002000a07308 */ /* 0x000e620000000800 */
[----:B--2---:R-:W-:Y:S01]  /*2a10*/  @!P1 FMUL R25, R25, R25 ;  /* 0x0000001919199220 */ /* 0x004fe20000400000 */
[----:B------:R-:W-:Y:S01]  /*2a20*/  FSETP.GEU.AND P1, PT, R37, -126, PT ;  /* 0xc2fc00002500780b */ /* 0x000fe20003f2e000 */
[----:B------:R-:W-:Y:S01]  /*2a30*/  FFMA R49, R49, UR6, -R5 ;  /* 0x0000000631317c23 */ /* 0x000fe20008000805 */
[----:B------:R-:W-:-:S02]  /*2a40*/  ULDC UR6, c[0x0][0x604] ;  /* 0x0001810000067ab9 */ /* 0x000fc40000000800 */
[--C-:B------:R-:W-:Y:S01]  /*2a50*/  FFMA R52, R52, UR6, -R5.reuse ;  /* 0x0000000634347c23 */ /* 0x100fe20008000805 */
[----:B------:R-:W-:Y:S01]  /*2a60*/  @!P6 FMUL R36, R36, 0.5 ;  /* 0x3f0000002424e820 */ /* 0x000fe20000400000 */
[----:B------:R-:W2:Y:S01]  /*2a70*/  MUFU.EX2 R29, R29 ;  /* 0x0000001d001d7308 */ /* 0x000ea20000000800 */
[----:B---3--:R-:W-:Y:S01]  /*2a80*/  @!P2 FMUL R166, R166, R166 ;  /* 0x000000a6a6a6a220 */ /* 0x008fe20000400000 */
[----:B------:R-:W-:Y:S01]  /*2a90*/  FSETP.GEU.AND P2, PT, R40, -126, PT ;  /* 0xc2fc00002800780b */ /* 0x000fe20003f4e000 */
[----:B------:R-:W-:Y:S02]  /*2aa0*/  ULDC UR6, c[0x0][0x604] ;  /* 0x0001810000067ab9 */ /* 0x000fe40000000800 */
[----:B------:R-:W-:Y:S01]  /*2ab0*/  FFMA R53, R53, UR6, -R5 ;  /* 0x0000000635357c23 */ /* 0x000fe20008000805 */
[----:B------:R-:W-:Y:S01]  /*2ac0*/  ULDC UR6, c[0x0][0x604] ;  /* 0x0001810000067ab9 */ /* 0x000fe20000000800 */
[----:B------:R-:W-:Y:S01]  /*2ad0*/  @!P1 FMUL R37, R37, 0.5 ;  /* 0x3f00000025259820 */ /* 0x000fe20000400000 */
[----:B------:R-:W3:Y:S01]  /*2ae0*/  MUFU.EX2 R162, R36 ;  /* 0x0000002400a27308 */ /* 0x000ee20000000800 */
[----:B-1----:R-:W-:Y:S01]  /*2af0*/  @!P4 FMUL R160, R160, R160 ;  /* 0x000000a0a0a0c220 */ /* 0x002fe20000400000 */
[----:B------:R-:W-:Y:S01]  /*2b00*/  FSETP.GEU.AND P4, PT, R44, -126, PT ;  /* 0xc2fc00002c00780b */ /* 0x000fe20003f8e000 */
[----:B------:R-:W-:Y:S01]  /*2b10*/  FFMA R26, R26, UR6, -R2 ;  /* 0x000000061a1a7c23 */ /* 0x000fe20008000802 */
[----:B------:R-:W-:-:S02]  /*2b20*/  ULDC UR6, c[0x0][0x604] ;  /* 0x0001810000067ab9 */ /* 0x000fc40000000800 */
[--C-:B------:R-:W-:Y:S01]  /*2b30*/  FFMA R27, R27, UR6, -R2.reuse ;  /* 0x000000061b1b7c23 */ /* 0x100fe20008000802 */
[----:B------:R-:W-:Y:S01]  /*2b40*/  ULDC UR6, c[0x0][0x604] ;  /* 0x0001810000067ab9 */ /* 0x000fe20000000800 */
[----:B------:R-:W1:Y:S01]  /*2b50*/  MUFU.EX2 R33, R33 ;  /* 0x0000002100217308 */ /* 0x000e620000000800 */
[----:B--2---:R-:W-:Y:S01]  /*2b60*/  @!P3 FMUL R29, R29, R29 ;  /* 0x0000001d1d1db220 */ /* 0x004fe20000400000 */
[----:B------:R-:W-:Y:S01]  /*2b70*/  FSETP.GEU.AND P3, PT, R41, -126, PT ;  /* 0xc2fc00002900780b */ /* 0x000fe20003f6e000 */
[----:B------:R-:W-:Y:S01]  /*2b80*/  @!P2 FMUL R40, R40, 0.5 ;  /* 0x3f0000002828a820 */ /* 0x000fe20000400000 */
[--C-:B------:R-:W-:Y:S01]  /*2b90*/  FFMA R30, R30, UR6, -R2.reuse ;  /* 0x000000061e1e7c23 */ /* 0x100fe20008000802 */
[----:B------:R-:W-:Y:S02]  /*2ba0*/  ULDC UR6, c[0x0][0x604] ;  /* 0x0001810000067ab9 */ /* 0x000fe40000000800 */
[----:B------:R-:W-:Y:S01]  /*2bb0*/  @!P4 FMUL R44, R44, 0.5 ;  /* 0x3f0000002c2cc820 */ /* 0x000fe20000400000 */
[----:B------:R-:W2:Y:S01]  /*2bc0*/  MUFU.EX2 R37, R37 ;  /* 0x0000002500257308 */ /* 0x000ea20000000800 */
[----:B---3--:R-:W-:Y:S01]  /*2bd0*/  @!P6 FMUL R162, R162, R162 ;  /* 0x000000a2a2a2e220 */ /* 0x008fe20000400000 */
[----:B------:R-:W-:Y:S01]  /*2be0*/  FSETP.GEU.AND P6, PT, R48, -126, PT ;  /* 0xc2fc00003000780b */ /* 0x000fe20003fce000 */
[----:B------:R-:W-:Y:S01]  /*2bf0*/  FFMA R31, R31, UR6, -R2 ;  /* 0x000000061f1f7c23 */ /* 0x000fe20008000802 */
[----:B------:R-:W-:-:S02]  /*2c00*/  ULDC UR6, c[0x0][0x604] ;  /* 0x0001810000067ab9 */ /* 0x000fc40000000800 */
[--C-:B------:R-:W-:Y:S01]  /*2c10*/  FFMA R34, R34, UR6, -R2.reuse ;  /* 0x0000000622227c23 */ /* 0x100fe20008000802 */
[----:B------:R-:W-:Y:S01]  /*2c20*/  @!P3 FMUL R41, R41, 0.5 ;  /* 0x3f0000002929b820 */ /* 0x000fe20000400000 */
[----:B------:R-:W3:Y:S01]  /*2c30*/  MUFU.EX2 R3, R40 ;  /* 0x0000002800037308 */ /* 0x000ee20000000800 */
[----:B-1----:R-:W-:Y:S01]  /*2c40*/  @!P5 FMUL R33, R33, R33 ;  /* 0x000000212121d220 */ /* 0x002fe20000400000 */
[----:B------:R-:W-:Y:S01]  /*2c50*/  FSETP.GEU.AND P5, PT, R45, -126, PT ;  /* 0xc2fc00002d00780b */ /* 0x000fe20003fae000 */
[----:B------:R-:W-:Y:S02]  /*2c60*/  ULDC UR6, c[0x0][0x604] ;  /* 0x0001810000067ab9 */ /* 0x000fe40000000800 */
[--C-:B------:R-:W-:Y:S01]  /*2c70*/  FFMA R35, R35, UR6, -R2.reuse ;  /* 0x0000000623237c23 */ /* 0x100fe20008000802 */
[----:B------:R-:W-:Y:S01]  /*2c80*/  ULDC UR6, c[0x0][0x604] ;  /* 0x0001810000067ab9 */ /* 0x000fe20000000800 */
[----:B------:R-:W-:Y:S01]  /*2c90*/  @!P6 FMUL R48, R48, 0.5 ;  /* 0x3f0000003030e820 */ /* 0x000fe20000400000 */
        /* <DEDUP_REMOVED lines=8> */
[----:B------:R-:W-:Y:S01]  /*2d20*/  ULDC UR6, c[0x0][0x604] ;  /* 0x0001810000067ab9 */ /* 0x000fe20000000800 */
[----:B---3--:R-:W-:Y:S01]  /*2d30*/  @!P2 FMUL R3, R3, R3 ;  /* 0x000000030303a220 */ /* 0x008fe20000400000 */
[--C-:B------:R-:W-:Y:S01]  /*2d40*/  FFMA R42, R42, UR6, -R2.reuse ;  /* 0x000000062a2a7c23 */ /* 0x100fe20008000802 */
[----:B------:R-:W-:Y:S01]  /*2d50*/  ULDC UR6, c[0x0][0x604] ;  /* 0x0001810000067ab9 */ /* 0x000fe20000000800 */
[----:B------:R-:W-:Y:S01]  /*2d60*/  FSETP.GEU.AND P2, PT, R52, -126, PT ;  /* 0xc2fc00003400780b */ /* 0x000fe20003f4e000 */
[--C-:B------:R-:W-:Y:S01]  /*2d70*/  FFMA R43, R43, UR6, -R2.reuse ;  /* 0x000000062b2b7c23 */ /* 0x100fe20008000802 */
[----:B------:R-:W-:Y:S01]  /*2d80*/  @!P1 FMUL R49, R49, 0.5 ;  /* 0x3f00000031319820 */ /* 0x000fe20000400000 */
[----:B------:R-:W3:Y:S01]  /*2d90*/  MUFU.EX2 R156, R41 ;  /* 0x00000029009c7308 */ /* 0x000ee20000000800 */
[----:B-1----:R-:W-:Y:S01]  /*2da0*/  @!P4 FMUL R5, R5, R5 ;  /* 0x000000050505c220 */ /* 0x002fe20000400000 */
[----:B------:R-:W-:Y:S01]  /*2db0*/  FSETP.GEU.AND P4, PT, R26, -126, PT ;  /* 0xc2fc00001a00780b */ /* 0x000fe20003f8e000 */
[----:B------:R-:W-:Y:S01]  /*2dc0*/  ULDC UR6, c[0x0][0x604] ;  /* 0x0001810000067ab9 */ /* 0x000fe20000000800 */
[----:B------:R-:W-:Y:S01]  /*2dd0*/  FADD R10, R164, R3 ;  /* 0x00000003a40a7221 */ /* 0x000fe20000000000 */
[--C-:B------:R-:W-:Y:S01]  /*2de0*/  FFMA R46, R46, UR6, -R2.reuse ;  /* 0x000000062e2e7c23 */ /* 0x100fe20008000802 */
[----:B------:R-:W-:Y:S01]  /*2df0*/  ULDC UR6, c[0x0][0x604] ;  /* 0x0001810000067ab9 */ /* 0x000fe20000000800 */
[----:B------:R-:W-:Y:S01]  /*2e00*/  FADD R14, R166, R5 ;  /* 0x00000005a60e7221 */ /* 0x000fe20000000000 */
[----:B------:R-:W1:Y:S01]  /*2e10*/  MUFU.EX2 R158, R45 ;  /* 0x0000002d009e7308 */ /* 0x000e620000000800 */
[----:B--2---:R-:W-:Y:S01]  /*2e20*/  @!P6 FMUL R7, R7, R7 ;  /* 0x000000070707e220 */ /* 0x004fe20000400000 */
[----:B------:R-:W-:Y:S01]  /*2e30*/  FSETP.GEU.AND P6, PT, R30, -126, PT ;  /* 0xc2fc00001e00780b */ /* 0x000fe20003fce000 */
[--C-:B------:R-:W-:Y:S01]  /*2e40*/  FFMA R47, R47, UR6, -R2.reuse ;  /* 0x000000062f2f7c23 */ /* 0x100fe20008000802 */
[----:B------:R-:W-:Y:S01]  /*2e50*/  ULDC UR6, c[0x0][0x604] ;  /* 0x0001810000067ab9 */ /* 0x000fe20000000800 */
[----:B------:R-:W-:Y:S01]  /*2e60*/  @!P2 FMUL R52, R52, 0.5 ;  /* 0x3f0000003434a820 */ /* 0x000fe20000400000 */
[--C-:B------:R-:W-:Y:S01]  /*2e70*/  FFMA R50, R50, UR6, -R2.reuse ;  /* 0x0000000632327c23 */ /* 0x100fe20008000802 */
[----:B------:R-:W-:Y:S01]  /*2e80*/  ULDC UR6, c[0x0][0x604] ;  /* 0x0001810000067ab9 */ /* 0x000fe20000000800 */
[----:B------:R-:W2:Y:S01]  /*2e90*/  MUFU.EX2 R152, R49 ;  /* 0x0000003100987308 */ /* 0x000ea20000000800 */
[----:B---3--:R-:W-:Y:S01]  /*2ea0*/  @!P3 FMUL R156, R156, R156 ;  /* 0x0000009c9c9cb220 */ /* 0x008fe20000400000 */
[----:B------:R-:W-:Y:S01]  /*2eb0*/  FSETP.GEU.AND P3, PT, R53, -126, PT ;  /* 0xc2fc00003500780b */ /* 0x000fe20003f6e000 */
[--C-:B------:R-:W-:Y:S01]  /*2ec0*/  FFMA R51, R51, UR6, -R2.reuse ;  /* 0x0000000633337c23 */ /* 0x100fe20008000802 */
[----:B------:R-:W-:Y:S01]  /*2ed0*/  ULDC UR6, c[0x0][0x604] ;  /* 0x0001810000067ab9 */ /* 0x000fe20000000800 */
[----:B------:R-:W-:Y:S01]  /*2ee0*/  @!P4 FMUL R26, R26, 0.5 ;  /* 0x3f0000001a1ac820 */ /* 0x000fe20000400000 */
[--C-:B------:R-:W-:Y:S01]  /*2ef0*/  FFMA R0, R54, UR6, -R2.reuse ;  /* 0x0000000636007c23 */ /* 0x100fe20008000802 */
[----:B------:R-:W-:Y:S01]  /*2f00*/  @!P6 FMUL R30, R30, 0.5 ;  /* 0x3f0000001e1ee820 */ /* 0x000fe20000400000 */
[----:B------:R-:W-:Y:S01]  /*2f10*/  ULDC UR6, c[0x0][0x604] ;  /* 0x0001810000067ab9 */ /* 0x000fe20000000800 */
[----:B-1----:R-:W-:Y:S01]  /*2f20*/  @!P5 FMUL R158, R158, R158 ;  /* 0x0000009e9e9ed220 */ /* 0x002fe20000400000 */
[----:B------:R-:W-:Y:S01]  /*2f30*/  FSETP.GEU.AND P5, PT, R27, -126, PT ;  /* 0xc2fc00001b00780b */ /* 0x000fe20003fae000 */
[----:B------:R-:W1:Y:S01]  /*2f40*/  MUFU.EX2 R167, R30 ;  /* 0x0000001e00a77308 */ /* 0x000e620000000800 */
[----:B------:R-:W-:Y:S01]  /*2f50*/  FFMA R55, R55, UR6, -R2 ;  /* 0x0000000637377c23 */ /* 0x000fe20008000802 */
[----:B------:R-:W-:Y:S01]  /*2f60*/  FADD R17, R160, R7 ;  /* 0x00000007a0117221 */ /* 0x000fe20000000000 */
[----:B------:R-:W-:Y:S01]  /*2f70*/  FADD R11, R25, R156 ;  /* 0x0000009c190b7221 */ /* 0x000fe20000000000 */
[----:B------:R-:W-:Y:S01]  /*2f80*/  @!P3 FMUL R53, R53, 0.5 ;  /* 0x3f0000003535b820 */ /* 0x000fe20000400000 */
[----:B------:R-:W-:Y:S01]  /*2f90*/  FADD R15, R29, R158 ;  /* 0x0000009e1d0f7221 */ /* 0x000fe20000000000 */
[----:B--2---:R-:W-:Y:S01]  /*2fa0*/  @!P1 FMUL R152, R152, R152 ;  /* 0x0000009898989220 */ /* 0x004fe20000400000 */
[----:B------:R-:W-:Y:S01]  /*2fb0*/  FSETP.GEU.AND P1, PT, R31, -126, PT ;  /* 0xc2fc00001f00780b */ /* 0x000fe20003f2e000 */
[----:B------:R-:W2:Y:S01]  /*2fc0*/  MUFU.EX2 R9, R52 ;  /* 0x0000003400097308 */ /* 0x000ea20000000800 */
[----:B------:R-:W-:Y:S01]  /*2fd0*/  FADD R10, R10, R17 ;  /* 0x000000110a0a7221 */ /* 0x000fe20000000000 */
[----:B------:R-:W-:Y:S01]  /*2fe0*/  FADD R18, R33, R152 ;  /* 0x0000009821127221 */ /* 0x000fe20000000000 */
[----:B------:R-:W-:Y:S01]  /*2ff0*/  F2FP.BF16.F32.PACK_AB R164, R25, R164 ;  /* 0x000000a419a4723e */ /* 0x000fe200000010ff */
[----:B------:R-:W-:Y:S01]  /*3000*/  @!P5 FMUL R27, R27, 0.5 ;  /* 0x3f0000001b1bd820 */ /* 0x000fe20000400000 */
[----:B------:R-:W-:Y:S01]  /*3010*/  F2FP.BF16.F32.PACK_AB R166, R29, R166 ;  /* 0x000000a61da6723e */ /* 0x000fe200000010ff */
[----:B------:R-:W-:Y:S01]  /*3020*/  FADD R11, R11, R18 ;  /* 0x000000120b0b7221 */ /* 0x000fe20000000000 */
[----:B------:R-:W-:Y:S01]  /*3030*/  F2FP.BF16.F32.PACK_AB R160, R33, R160 ;  /* 0x000000a021a0723e */ /* 0x000fe200000010ff */
[----:B------:R-:W3:Y:S01]  /*3040*/  MUFU.EX2 R165, R26 ;  /* 0x0000001a00a57308 */ /* 0x000ee20000000800 */
[----:B-1----:R-:W-:Y:S01]  /*3050*/  @!P6 FMUL R167, R167, R167 ;  /* 0x000000a7a7a7e220 */ /* 0x002fe20000400000 */
[----:B------:R-:W-:-:S02]  /*3060*/  FSETP.GEU.AND P6, PT, R42, -126, PT ;  /* 0xc2fc00002a00780b */ /* 0x000fc40003fce000 */
[----:B------:R-:W-:Y:S01]  /*3070*/  @!P1 FMUL R31, R31, 0.5 ;  /* 0x3f0000001f1f9820 */ /* 0x000fe20000400000 */
[----:B------:R-:W-:Y:S02]  /*3080*/  F2FP.BF16.F32.PACK_AB R156, R156, R3 ;  /* 0x000000039c9c723e */ /* 0x000fe400000010ff */
[----:B------:R-:W-:Y:S01]  /*3090*/  F2FP.BF16.F32.PACK_AB R158, R158, R5 ;  /* 0x000000059e9e723e */ /* 0x000fe200000010ff */
[----:B------:R-:W1:Y:S01]  /*30a0*/  MUFU.EX2 R154, R53 ;  /* 0x00000035009a7308 */ /* 0x000e620000000800 */
[----:B--2---:R-:W-:Y:S01]  /*30b0*/  @!P2 FMUL R9, R9, R9 ;  /* 0x000000090909a220 */ /* 0x004fe20000400000 */
[----:B------:R-:W-:Y:S02]  /*30c0*/  FSETP.GEU.AND P2, PT, R34, -126, PT ;  /* 0xc2fc00002200780b */ /* 0x000fe40003f4e000 */
[----:B------:R-:W-:Y:S01]  /*30d0*/  F2FP.BF16.F32.PACK_AB R152, R152, R7 ;  /* 0x000000079898723e */ /* 0x000fe200000010ff */
[----:B------:R-:W-:Y:S01]  /*30e0*/  FADD R19, R162, R9 ;  /* 0x00000009a2137221 */ /* 0x000fe20000000000 */
[----:B------:R-:W-:Y:S01]  /*30f0*/  F2FP.BF16.F32.PACK_AB R162, R37, R162 ;  /* 0x000000a225a2723e */ /* 0x000fe200000010ff */
[----:B------:R-:W-:Y:S01]  /*3100*/  @!P6 FMUL R42, R42, 0.5 ;  /* 0x3f0000002a2ae820 */ /* 0x000fe20000400000 */
[----:B------:R-:W2:Y:S01]  /*3110*/  MUFU.EX2 R2, R27 ;  /* 0x0000001b00027308 */ /* 0x000ea20000000800 */
[----:B---3--:R-:W-:Y:S01]  /*3120*/  @!P4 FMUL R165, R165, R165 ;  /* 0x000000a5a5a5c220 */ /* 0x008fe20000400000 */
[----:B------:R-:W-:Y:S01]  /*3130*/  FSETP.GEU.AND P4, PT, R38, -126, PT ;  /* 0xc2fc00002600780b */ /* 0x000fe20003f8e000 */
[----:B------:R-:W-:-:S04]  /*3140*/  FADD R19, R14, R19 ;  /* 0x000000130e137221 */ /* 0x000fc80000000000 */
[----:B------:R-:W-:Y:S01]  /*3150*/  @!P2 FMUL R34, R34, 0.5 ;  /* 0x3f0000002222a820 */ /* 0x000fe20000400000 */
[----:B------:R-:W3:Y:S01]  /*3160*/  MUFU.EX2 R4, R31 ;  /* 0x0000001f00047308 */ /* 0x000ee20000000800 */
[----:B-1----:R-:W-:Y:S01]  /*3170*/  @!P3 FMUL R154, R154, R154 ;  /* 0x0000009a9a9ab220 */ /* 0x002fe20000400000 */
[----:B------:R-:W-:Y:S01]  /*3180*/  FSETP.GEU.AND P3, PT, R35, -126, PT ;  /* 0xc2fc00002300780b */ /* 0x000fe20003f6e000 */
[----:B------:R-:W-:Y:S02]  /*3190*/  FADD R10, R10, R19 ;  /* 0x000000130a0a7221 */ /* 0x000fe40000000000 */
[----:B------:R-:W-:Y:S01]  /*31a0*/  FADD R20, R37, R154 ;  /* 0x0000009a25147221 */ /* 0x000fe20000000000 */
[----:B------:R-:W-:Y:S01]  /*31b0*/  F2FP.BF16.F32.PACK_AB R154, R154, R9 ;  /* 0x000000099a9a723e */ /* 0x000fe200000010ff */
[----:B------:R-:W-:Y:S01]  /*31c0*/  @!P4 FMUL R38, R38, 0.5 ;  /* 0x3f0000002626c820 */ /* 0x000fe20000400000 */
[----:B------:R-:W1:Y:S01]  /*31d0*/  MUFU.EX2 R161, R34 ;  /* 0x0000002200a17308 */ /* 0x000e620000000800 */
[----:B--2---:R-:W-:Y:S01]  /*31e0*/  @!P5 FMUL R2, R2, R2 ;  /* 0x000000020202d220 */ /* 0x004fe20000400000 */
[----:B------:R-:W-:Y:S01]  /*31f0*/  FSETP.GEU.AND P5, PT, R39, -126, PT ;  /* 0xc2fc00002700780b */ /* 0x000fe20003fae000 */
[----:B------:R-:W-:-:S04]  /*3200*/  FADD R20, R15, R20 ;  /* 0x000000140f147221 */ /* 0x000fc80000000000 */
        /* <DEDUP_REMOVED lines=8> */
[----:B------:R-:W-:-:S05]  /*3290*/  FSETP.GEU.AND P2, PT, R46, -126, PT ;  /* 0xc2fc00002e00780b */ /* 0x000fca0003f4e000 */
[----:B------:R-:W-:Y:S01]  /*32a0*/  @!P1 FMUL R43, R43, 0.5 ;  /* 0x3f0000002b2b9820 */ /* 0x000fe20000400000 */
[----:B------:R-:W1:Y:S01]  /*32b0*/  MUFU.EX2 R6, R35 ;  /* 0x0000002300067308 */ /* 0x000e620000000800 */
[----:B--2---:R-:W-:Y:S01]  /*32c0*/  @!P4 FMUL R163, R163, R163 ;  /* 0x000000a3a3a3c220 */ /* 0x004fe20000400000 */
[----:B------:R-:W-:-:S05]  /*32d0*/  FSETP.GEU.AND P4, PT, R50, -126, PT ;  /* 0xc2fc00003200780b */ /* 0x000fca0003f8e000 */
[----:B------:R-:W-:Y:S01]  /*32e0*/  @!P2 FMUL R46, R46, 0.5 ;  /* 0x3f0000002e2ea820 */ /* 0x000fe20000400000 */
[----:B------:R-:W2:Y:S01]  /*32f0*/  MUFU.EX2 R8, R39 ;  /* 0x0000002700087308 */ /* 0x000ea20000000800 */
[----:B---3--:R-:W-:Y:S01]  /*3300*/  @!P6 FMUL R42, R42, R42 ;  /* 0x0000002a2a2ae220 */ /* 0x008fe20000400000 */
[----:B------:R-:W-:-:S03]  /*3310*/  FSETP.GEU.AND P6, PT, R0, -126, PT ;  /* 0xc2fc00000000780b */ /* 0x000fc60003fce000 */
[----:B------:R-:W-:Y:S01]  /*3320*/  FADD R14, R165, R42 ;  /* 0x0000002aa50e7221 */ /* 0x000fe20000000000 */
[----:B------:R-:W-:Y:S01]  /*3330*/  F2FP.BF16.F32.PACK_AB R165, R2, R165 ;  /* 0x000000a502a5723e */ /* 0x000fe200000010ff */
        /* <DEDUP_REMOVED lines=16> */
[----:B-1----:R-:W-:-:S04]  /*3440*/  @!P2 FMUL R46, R46, R46 ;  /* 0x0000002e2e2ea220 */ /* 0x002fc80000400000 */
[----:B------:R-:W-:Y:S01]  /*3450*/  FADD R17, R167, R46 ;  /* 0x0000002ea7117221 */ /* 0x000fe20000000000 */
[----:B------:R-:W-:Y:S01]  /*3460*/  F2FP.BF16.F32.PACK_AB R167, R4, R167 ;  /* 0x000000a704a7723e */ /* 0x000fe200000010ff */
[----:B------:R-:W-:Y:S01]  /*3470*/  @!P1 FMUL R55, R55, 0.5 ;  /* 0x3f00000037379820 */ /* 0x000fe20000400000 */
[----:B------:R-:W1:Y:S01]  /*3480*/  MUFU.EX2 R153, R51 ;  /* 0x0000003300997308 */ /* 0x000e620000000800 */
[----:B--2---:R-:W-:-:S04]  /*3490*/  @!P4 FMUL R50, R50, R50 ;  /* 0x000000323232c220 */ /* 0x004fc80000400000 */
[----:B------:R-:W-:Y:S01]  /*34a0*/  FADD R21, R161, R50 ;  /* 0x00000032a1157221 */ /* 0x000fe20000000000 */
[----:B------:R-:W-:Y:S02]  /*34b0*/  F2FP.BF16.F32.PACK_AB R161, R6, R161 ;  /* 0x000000a106a1723e */ /* 0x000fe400000010ff */
[----:B------:R-:W2:Y:S01]  /*34c0*/  MUFU.EX2 R0, R0 ;  /* 0x0000000000007308 */ /* 0x000ea20000000800 */
[----:B---3--:R-:W-:Y:S01]  /*34d0*/  @!P3 FMUL R159, R159, R159 ;  /* 0x0000009f9f9fb220 */ /* 0x008fe20000400000 */
[----:B------:R-:W-:-:S03]  /*34e0*/  FADD R14, R14, R21 ;  /* 0x000000150e0e7221 */ /* 0x000fc60000000000 */
[----:B------:R-:W-:Y:S01]  /*34f0*/  FADD R18, R4, R159 ;  /* 0x0000009f04127221 */ /* 0x000fe20000000000 */
[----:B------:R-:W-:Y:S02]  /*3500*/  F2FP.BF16.F32.PACK_AB R159, R159, R46 ;  /* 0x0000002e9f9f723e */ /* 0x000fe400000010ff */
[----:B------:R-:W3:Y:S01]  /*3510*/  MUFU.EX2 R155, R55 ;  /* 0x00000037009b7308 */ /* 0x000ee20000000800 */
[----:B-1----:R-:W-:-:S04]  /*3520*/  @!P5 FMUL R153, R153, R153 ;  /* 0x000000999999d220 */ /* 0x002fc80000400000 */
[----:B------:R-:W-:Y:S01]  /*3530*/  FADD R22, R6, R153 ;  /* 0x0000009906167221 */ /* 0x000fe20000000000 */
[----:B------:R-:W-:Y:S01]  /*3540*/  F2FP.BF16.F32.PACK_AB R153, R153, R50 ;  /* 0x000000329999723e */ /* 0x000fe200000010ff */
[----:B--2---:R-:W-:Y:S02]  /*3550*/  @!P6 FMUL R0, R0, R0 ;  /* 0x000000000000e220 */ /* 0x004fe40000400000 */
[----:B------:R-:W-:Y:S01]  /*3560*/  FADD R15, R15, R22 ;  /* 0x000000160f0f7221 */ /* 0x000fe20000000000 */
[----:B------:R-:W-:Y:S01]  /*3570*/  FADD R22, R10, R11 ;  /* 0x0000000b0a167221 */ /* 0x000fe20000000000 */
[----:B------:R-:W-:Y:S01]  /*3580*/  FADD R24, R163, R0 ;  /* 0x00000000a3187221 */ /* 0x000fe20000000000 */
[----:B------:R-:W-:Y:S01]  /*3590*/  F2FP.BF16.F32.PACK_AB R163, R8, R163 ;  /* 0x000000a308a3723e */ /* 0x000fe200000010ff */
[----:B---3--:R-:W-:Y:S02]  /*35a0*/  @!P1 FMUL R155, R155, R155 ;  /* 0x0000009b9b9b9220 */ /* 0x008fe40000400000 */
[----:B------:R-:W-:-:S02]  /*35b0*/  FADD R17, R17, R24 ;  /* 0x0000001811117221 */ /* 0x000fc40000000000 */
[----:B------:R-:W-:Y:S02]  /*35c0*/  FADD R23, R8, R155 ;  /* 0x0000009b08177221 */ /* 0x000fe40000000000 */
[----:B------:R-:W-:Y:S02]  /*35d0*/  FADD R14, R14, R17 ;  /* 0x000000110e0e7221 */ /* 0x000fe40000000000 */
[----:B------:R-:W-:-:S04]  /*35e0*/  FADD R18, R18, R23 ;  /* 0x0000001712127221 */ /* 0x000fc80000000000 */
[----:B------:R-:W-:-:S04]  /*35f0*/  FADD R15, R15, R18 ;  /* 0x000000120f0f7221 */ /* 0x000fc80000000000 */
[----:B------:R-:W-:Y:S01]  /*3600*/  FADD R21, R14, R15 ;  /* 0x0000000f0e157221 */ /* 0x000fe20000000000 */
[----:B------:R-:W-:Y:S06]  /*3610*/  @!P0 BRA `(.L_x_19) ;  /* 0x0000000000048947 */ /* 0x000fec0003800000 */
[----:B------:R-:W-:Y:S01]  /*3620*/  BPT.TRAP 0x1 ;  /* 0x000000040000795c */ /* 0x000fe20000300000 */
.L_x_19:
[----:B------:R-:W-:-:S13]  /*3630*/  R2UR UR6, R16 ;  /* 0x00000000100672ca */ /* 0x000fda00000e0000 */
[----:B------:R-:W1:Y:S01]  /*3640*/  SYNCS.PHASECHK.TRANS64.TRYWAIT P1, [UR6+0x70008], R56 ;  /* 0x07000838ff0075a7 */ /* 0x000e620008020146 */
[----:B------:R-:W-:-:S06]  /*3650*/  ULOP3.LUT UR6, UR60, 0x2000000, URZ, 0xfc, !UPT ;  /* 0x020000003c067892 */ /* 0x000fcc000f8efc3f */
[----:B------:R-:W-:Y:S01]  /*3660*/  MOV R23, UR6 ;  /* 0x0000000600177c02 */ /* 0x000fe20008000f00 */
[----:B-1----:R-:W-:Y:S06]  /*3670*/  @!P1 BRA `(.L_x_20) ;  /* 0x0000017800349947 */ /* 0x002fec0003800000 */
.L_x_120:
[----:B------:R-:W-:Y:S01]  /*3680*/  R2UR UR14, R23 ;  /* 0x00000000170e72ca */ /* 0x000fe200000e0000 */
[----:B-1----:R-:W-:Y:S01]  /*3690*/  WARPGROUP.ARRIVE ;  /* 0x00000000000079c5 */ /* 0x002fe20000000000 */
[----:B------:R-:W-:Y:S01]  /*36a0*/  UMOV UR11, 0x40000040 ;  /* 0x40000040000b7882 */ /* 0x000fe20000000000 */
[----:B------:R-:W-:Y:S04]  /*36b0*/  STL [R1+0x564], R155 ;  /* 0x0005649b01007387 */ /* 0x000fe80000100800 */
[----:B------:R-:W-:Y:S04]  /*36c0*/  STL [R1+0x560], R0 ;  /* 0x0005600001007387 */ /* 0x000fe80000100800 */
[----:B------:R-:W-:Y:S02]  /*36d0*/  STL [R1+0x55c], R152 ;  /* 0x00055c9801007387 */ /* 0x000fe40000100800 */
[----:B------:R-:W-:-:S02]  /*36e0*/  UIADD3 UR6, UR14, 0x1000, URZ ;  /* 0x000010000e067890 */ /* 0x000fc4000fffe03f */
[----:B------:R-:W-:Y:S04]  /*36f0*/  STL [R1+0x558], R153 ;  /* 0x0005589901007387 */ /* 0x000fe80000100800 */
[----:B------:R-:W-:Y:S01]  /*3700*/  STL [R1+0x554], R154 ;  /* 0x0005549a01007387 */ /* 0x000fe20000100800 */
[----:B------:R-:W-:Y:S01]  /*3710*/  UMOV UR10, UR6 ;  /* 0x00000006000a7c82 */ /* 0x000fe20008000000 */
[----:B------:R-:W-:Y:S01]  /*3720*/  UIADD3 UR6, UR14, 0x1800, URZ ;  /* 0x000018000e067890 */ /* 0x000fe2000fffe03f */
[----:B------:R-:W-:Y:S01]  /*3730*/  HGMMA.64x256x16.F32.BF16 R24, R164, gdesc[UR8].tnspB, RZ, !UPT, gsb0 ;  /* 0x43e00008a4187df0 */ /* 0x000fe2000c0018ff */
[----:B------:R-:W-:Y:S01]  /*3740*/  STL [R1+0x550], R221 ;  /* 0x000550dd01007387 */ /* 0x000fe20000100800 */
[----:B------:R-:W-:-:S03]  /*3750*/  UMOV UR11, 0x40000040 ;  /* 0x40000040000b7882 */ /* 0x000fc60000000000 */
[----:B------:R-:W-:Y:S01]  /*3760*/  STL [R1+0x54c], R220 ;  /* 0x00054cdc01007387 */ /* 0x000fe20000100800 */
[----:B------:R-:W-:-:S03]  /*3770*/  UMOV UR10, UR6 ;  /* 0x00000006000a7c82 */ /* 0x000fc60008000000 */
[----:B------:R1:W-:Y:S04]  /*3780*/  STL [R1+0x548], R219 ;  /* 0x000548db01007387 */ /* 0x0003e80000100800 */
[----:B------:R-:W-:Y:S04]  /*3790*/  STL [R1+0x544], R218 ;  /* 0x000544da01007387 */ /* 0x000fe80000100800 */
[----:B------:R-:W-:Y:S04]  /*37a0*/  STL [R1+0x540], R217 ;  /* 0x000540d901007387 */ /* 0x000fe80000100800 */
[----:B------:R-:W-:Y:S04]  /*37b0*/  STL [R1+0x53c], R216 ;  /* 0x00053cd801007387 */ /* 0x000fe80000100800 */
        /* <DEDUP_REMOVED lines=32> */
[----:B------:R-:W-:Y:S04]  /*39c0*/  STL [R1+0x4b8], R22 ;  /* 0x0004b81601007387 */ /* 0x000fe80000100800 */
[----:B------:R-:W-:Y:S04]  /*39d0*/  STL [R1+0x4b4], R21 ;  /* 0x0004b41501007387 */ /* 0x000fe80000100800 */
[----:B------:R-:W-:Y:S04]  /*39e0*/  STL [R1+0x4b0], R16 ;  /* 0x0004b01001007387 */ /* 0x000fe80000100800 */
[----:B------:R-:W-:Y:S04]  /*39f0*/  STL [R1+0x4ac], R13 ;  /* 0x0004ac0d01007387 */ /* 0x000fe80000100800 */
[----:B------:R-:W-:Y:S04]  /*3a00*/  STL [R1+0x4a8], R12 ;  /* 0x0004a80c01007387 */ /* 0x000fe80000100800 */
[----:B------:R4:W-:Y:S01]  /*3a10*/  STL [R1+0x568], R23 ;  /* 0x0005681701007387 */ /* 0x0009e20000100800 */
[----:B------:R-:W-:-:S03]  /*3a20*/  WARPGROUP.DEPBAR.LE gsb0, 0x0 ;  /* 0x00008000000079c5 */ /* 0x000fc60000010000 */
[----:B------:R-:W-:Y:S01]  /*3a30*/  STL.64 [R1], R24 ;  /* 0x0000001801007387 */ /* 0x000fe20000100a00 */
[----:B------:R-:W-:Y:S01]  /*3a40*/  IMAD.MOV.U32 R235, RZ, RZ, R57 ;  /* 0x000000ffffeb7224 */ /* 0x000fe200078e0039 */
[----:B------:R-:W-:Y:S01]  /*3a50*/  MOV R234, R58 ;  /* 0x0000003a00ea7202 */ /* 0x000fe20000000f00 */
[----:B------:R-:W-:Y:S01]  /*3a60*/  IMAD.MOV.U32 R231, RZ, RZ, R61 ;  /* 0x000000ffffe77224 */ /* 0x000fe200078e003d */
[----:B------:R-:W-:Y:S01]  /*3a70*/  STL.64 [R1+0x8], R26 ;  /* 0x0000081a01007387 */ /* 0x000fe20000100a00 */
[----:B------:R-:W-:Y:S01]  /*3a80*/  MOV R233, R59 ;  /* 0x0000003b00e97202 */ /* 0x000fe20000000f00 */
[----:B------:R-:W-:Y:S01]  /*3a90*/  IMAD.MOV.U32 R227, RZ, RZ, R65 ;  /* 0x000000ffffe37224 */ /* 0x000fe200078e0041 */
[----:B------:R-:W-:Y:S01]  /*3aa0*/  MOV R232, R60 ;  /* 0x0000003c00e87202 */ /* 0x000fe20000000f00 */
[----:B------:R-:W-:Y:S01]  /*3ab0*/  STL.64 [R1+0x10], R28 ;  /* 0x0000101c01007387 */ /* 0x000fe20000100a00 */
[----:B------:R-:W-:Y:S01]  /*3ac0*/  MOV R230, R62 ;  /* 0x0000003e00e67202 */ /* 0x000fe20000000f00 */
[----:B------:R-:W-:Y:S01]  /*3ad0*/  IMAD.MOV.U32 R223, RZ, RZ, R69 ;  /* 0x000000ffffdf7224 */ /* 0x000fe200078e0045 */
[----:B------:R-:W-:Y:S01]  /*3ae0*/  MOV R229, R63 ;  /* 0x0000003f00e57202 */ /* 0x000fe20000000f00 */
[----:B------:R-:W-:Y:S01]  /*3af0*/  STL.64 [R1+0x18], R30 ;  /* 0x0000181e01007387 */ /* 0x000fe20000100a00 */
[----:B------:R-:W-:Y:S01]  /*3b00*/  MOV R228, R64 ;  /* 0x0000004000e47202 */ /* 0x000fe20000000f00 */
[----:B-1----:R-:W-:Y:S01]  /*3b10*/  IMAD.MOV.U32 R219, RZ, RZ, R73 ;  /* 0x000000ffffdb7224 */ /* 0x002fe200078e0049 */
[----:B------:R-:W-:Y:S01]  /*3b20*/  MOV R226, R66 ;  /* 0x0000004200e27202 */ /* 0x000fe20000000f00 */
[----:B------:R-:W-:Y:S01]  /*3b30*/  STL.64 [R1+0x20], R32 ;  /* 0x0000202001007387 */ /* 0x000fe20000100a00 */
[----:B------:R-:W-:Y:S01]  /*3b40*/  MOV R225, R67 ;  /* 0x0000004300e17202 */ /* 0x000fe20000000f00 */
[----:B--2---:R-:W-:Y:S01]  /*3b50*/  IMAD.MOV.U32 R215, RZ, RZ, R77 ;  /* 0x000000ffffd77224 */ /* 0x004fe200078e004d */
[----:B------:R-:W-:Y:S01]  /*3b60*/  MOV R224, R68 ;  /* 0x0000004400e07202 */ /* 0x000fe20000000f00 */
[----:B------:R-:W-:Y:S01]  /*3b70*/  STL.64 [R1+0x28], R34 ;  /* 0x0000282201007387 */ /* 0x000fe20000100a00 */
[----:B------:R-:W-:Y:S01]  /*3b80*/  MOV R222, R70 ;  /* 0x0000004600de7202 */ /* 0x000fe20000000f00 */
[----:B---3--:R-:W-:Y:S01]  /*3b90*/  IMAD.MOV.U32 R211, RZ, RZ, R81 ;  /* 0x000000ffffd37224 */ /* 0x008fe200078e0051 */
[----:B------:R-:W-:Y:S01]  /*3ba0*/  MOV R221, R71 ;  /* 0x0000004700dd7202 */ /* 0x000fe20000000f00 */
[----:B------:R-:W-:Y:S01]  /*3bb0*/  STL.64 [R1+0x30], R36 ;  /* 0x0000302401007387 */ /* 0x000fe20000100a00 */
[----:B------:R-:W-:Y:S01]  /*3bc0*/  MOV R220, R72 ;  /* 0x0000004800dc7202 */ /* 0x000fe20000000f00 */
[----:B----4-:R-:W-:Y:S01]  /*3bd0*/  IMAD.MOV.U32 R207, RZ, RZ, R85 ;  /* 0x000000ffffcf7224 */ /* 0x010fe200078e0055 */
[----:B------:R-:W-:Y:S01]  /*3be0*/  MOV R218, R74 ;  /* 0x0000004a00da7202 */ /* 0x000fe20000000f00 */
        /* <DEDUP_REMOVED lines=50> */
[----:B------:R1:W-:Y:S01]  /*3f10*/  STL [R1+0x80], R56 ;  /* 0x0000803801007387 */ /* 0x0003e20000100800 */
[----:B------:R-:W-:-:S02]  /*3f20*/  MOV R184, R108 ;  /* 0x0000006c00b87202 */ /* 0x000fc40000000f00 */
[----:B------:R-:W-:Y:S01]  /*3f30*/  MOV R182, R110 ;  /* 0x0000006e00b67202 */ /* 0x000fe20000000f00 */
[----:B------:R-:W-:Y:S01]  /*3f40*/  STL.64 [R1+0x958], R158 ;  /* 0x0009589e01007387 */ /* 0x000fe20000100a00 */
[----:B------:R-:W-:Y:S02]  /*3f50*/  MOV R181, R111 ;  /* 0x0000006f00b57202 */ /* 0x000fe40000000f00 */
[----:B------:R-:W-:Y:S01]  /*3f60*/  MOV R180, R112 ;  /* 0x0000007000b47202 */ /* 0x000fe20000000f00 */
[----:B------:R-:W-:Y:S01]  /*3f70*/  STL.64 [R1+0x950], R156 ;  /* 0x0009509c01007387 */ /* 0x000fe20000100a00 */
[----:B------:R-:W-:Y:S02]  /*3f80*/  MOV R178, R114 ;  /* 0x0000007200b27202 */ /* 0x000fe40000000f00 */
[----:B------:R-:W-:Y:S02]  /*3f90*/  MOV R177, R115 ;  /* 0x0000007300b17202 */ /* 0x000fe40000000f00 */
[----:B------:R-:W-:-:S02]  /*3fa0*/  MOV R176, R116 ;  /* 0x0000007400b07202 */ /* 0x000fc40000000f00 */
[----:B------:R-:W-:Y:S02]  /*3fb0*/  MOV R174, R118 ;  /* 0x0000007600ae7202 */ /* 0x000fe40000000f00 */
[----:B------:R-:W-:Y:S02]  /*3fc0*/  MOV R173, R119 ;  /* 0x0000007700ad7202 */ /* 0x000fe40000000f00 */
[----:B------:R-:W-:Y:S02]  /*3fd0*/  MOV R172, R120 ;  /* 0x0000007800ac7202 */ /* 0x000fe40000000f00 */
        /* <DEDUP_REMOVED lines=23> */
[----:B-1----:R-:W-:-:S06]  /*4150*/  WARPGROUP.ARRIVE ;  /* 0x00000000000079c5 */ /* 0x002fcc0000000000 */
[----:B------:R-:W-:Y:S03]  /*4160*/  HGMMA.64x256x16.F32.BF16 R24, R164, gdesc[UR8].tnspB, RZ, !UPT, gsb0 ;  /* 0x43e00008a4187df0 */ /* 0x000fe6000c0018ff */
[----:B------:R-:W-:Y:S02]  /*4170*/  WARPGROUP.DEPBAR.LE gsb0, 0x0 ;  /* 0x00008000000079c5 */ /* 0x000fe40000010000 */
[----:B------:R-:W-:Y:S04]  /*4180*/  STL.64 [R1+0x948], R150 ;  /* 0x0009489601007387 */ /* 0x000fe80000100a00 */
        /* <DEDUP_REMOVED lines=58> */
[----:B------:R1:W-:Y:S04]  /*4530*/  STL.64 [R1+0x770], R32 ;  /* 0x0007702001007387 */ /* 0x0003e80000100a00 */
[----:B-1----:R-:W2:Y:S04]  /*4540*/  LDL.LU R32, [R1] ;  /* 0x0000000001207983 */ /* 0x002ea80000300800 */
[----:B------:R-:W2:Y:S04]  /*4550*/  LDL.LU R33, [R1+0x4] ;  /* 0x0000040001217983 */ /* 0x000ea80000300800 */
        /* <DEDUP_REMOVED lines=30> */
[----:B------:R-:W2:Y:S01]  /*4740*/  LDL.LU R64, [R1+0x80] ;  /* 0x0000800001407983 */ /* 0x000ea20000300800 */
        /* <DEDUP_REMOVED lines=49> */
[----:B------:R-:W-:Y:S01]  /*4a60*/  UIADD3 UR6, UR14, 0x1080, URZ ;  /* 0x000010800e067890 */ /* 0x000fe2000fffe03f */
[----:B------:R-:W-:Y:S01]  /*4a70*/  MOV R95, R205 ;  /* 0x000000cd005f7202 */ /* 0x000fe20000000f00 */
[----:B------:R-:W-:Y:S01]  /*4a80*/  UMOV UR11, 0x40000040 ;  /* 0x40000040000b7882 */ /* 0x000fe20000000000 */
[----:B------:R-:W-:-:S02]  /*4a90*/  MOV R96, R204 ;  /* 0x000000cc00607202 */ /* 0x000fc40000000f00 */
[----:B------:R-:W-:Y:S02]  /*4aa0*/  MOV R97, R203 ;  /* 0x000000cb00617202 */ /* 0x000fe40000000f00 */
[----:B------:R-:W-:Y:S01]  /*4ab0*/  MOV R99, R201 ;  /* 0x000000c900637202 */ /* 0x000fe20000000f00 */
[----:B------:R-:W-:Y:S01]  /*4ac0*/  UMOV UR10, UR6 ;  /* 0x00000006000a7c82 */ /* 0x000fe20008000000 */
        /* <DEDUP_REMOVED lines=41> */
[----:B------:R-:W-:-:S06]  /*4d60*/  MOV R159, R0 ;  /* 0x00000000009f7202 */ /* 0x000fcc0000000f00 */
[----:B--2---:R-:W-:-:S06]  /*4d70*/  WARPGROUP.ARRIVE ;  /* 0x00000000000079c5 */ /* 0x004fcc0000000000 */
[----:B------:R-:W-:Y:S03]  /*4d80*/  HGMMA.64x256x16.F32.BF16 R32, R160, gdesc[UR8].tnspB, R32, gsb0 ;  /* 0x43e00008a0207df0 */ /* 0x000fe60008001820 */
[----:B------:R-:W-:Y:S02]  /*4d90*/  WARPGROUP.DEPBAR.LE gsb0, 0x0 ;  /* 0x00008000000079c5 */ /* 0x000fe40000010000 */
[----:B------:R-:W-:Y:S04]  /*4da0*/  STL.64 [R1], R32 ;  /* 0x0000002001007387 */ /* 0x000fe80000100a00 */
        /* <DEDUP_REMOVED lines=63> */
[----:B-1----:R-:W2:Y:S04]  /*51a0*/  LDL.LU.64 R158, [R1+0x958] ;  /* 0x00095800019e7983 */ /* 0x002ea80000300a00 */
[----:B------:R-:W2:Y:S04]  /*51b0*/  LDL.LU.64 R156, [R1+0x950] ;  /* 0x00095000019c7983 */ /* 0x000ea80000300a00 */
[----:B------:R-:W3:Y:S04]  /*51c0*/  LDL.LU.64 R150, [R1+0x948] ;  /* 0x0009480001967983 */ /* 0x000ee80000300a00 */
        /* <DEDUP_REMOVED lines=58> */
[----:B------:R-:W3:Y:S01]  /*5570*/  LDL.LU.64 R32, [R1+0x770] ;  /* 0x0007700001207983 */ /* 0x000ee20000300a00 */
[----:B------:R-:W-:Y:S01]  /*5580*/  UIADD3 UR6, UR14, 0x1880, URZ ;  /* 0x000018800e067890 */ /* 0x000fe2000fffe03f */
[----:B------:R-:W-:-:S06]  /*5590*/  UMOV UR11, 0x40000040 ;  /* 0x40000040000b7882 */ /* 0x000fcc0000000000 */
[----:B------:R-:W-:Y:S01]  /*55a0*/  UMOV UR10, UR6 ;  /* 0x00000006000a7c82 */ /* 0x000fe20008000000 */
[----:B---3--:R-:W-:-:S06]  /*55b0*/  WARPGROUP.ARRIVE ;  /* 0x00000000000079c5 */ /* 0x008fcc0000000000 */
[----:B------:R-:W-:Y:S03]  /*55c0*/  HGMMA.64x256x16.F32.BF16 R24, R160, gdesc[UR8].tnspB, R24, gsb0 ;  /* 0x43e00008a0187df0 */ /* 0x000fe60008001818 */
        /* <DEDUP_REMOVED lines=65> */
[----:B-1----:R-:W2:Y:S04]  /*59e0*/  LDL.LU.64 R24, [R1] ;  /* 0x0000000001187983 */ /* 0x002ea80000300a00 */
[----:B------:R-:W2:Y:S04]  /*59f0*/  LDL.LU.64 R26, [R1+0x8] ;  /* 0x00000800011a7983 */ /* 0x000ea80000300a00 */
        /* <DEDUP_REMOVED lines=61> */
[----:B------:R-:W2:Y:S01]  /*5dd0*/  LDL.LU.64 R150, [R1+0x1f8] ;  /* 0x0001f80001967983 */ /* 0x000ea20000300a00 */
[----:B------:R-:W-:Y:S01]  /*5de0*/  UIADD3 UR6, UR14, 0x1100, URZ ;  /* 0x000011000e067890 */ /* 0x000fe2000fffe03f */
[----:B------:R-:W-:-:S06]  /*5df0*/  UMOV UR11, 0x40000040 ;  /* 0x40000040000b7882 */ /* 0x000fcc0000000000 */
[----:B------:R-:W-:Y:S01]  /*5e00*/  UMOV UR10, UR6 ;  /* 0x00000006000a7c82 */ /* 0x000fe20008000000 */
[----:B--2---:R-:W-:-:S06]  /*5e10*/  WARPGROUP.ARRIVE ;  /* 0x00000000000079c5 */ /* 0x004fcc0000000000 */
[----:B------:R-:W-:Y:S03]  /*5e20*/  HGMMA.64x256x16.F32.BF16 R24, R156, gdesc[UR8].tnspB, R24, gsb0 ;  /* 0x43e000089c187df0 */ /* 0x000fe60008001818 */
[----:B------:R-:W-:Y:S02]  /*5e30*/  WARPGROUP.DEPBAR.LE gsb0, 0x0 ;  /* 0x00008000000079c5 */ /* 0x000fe40000010000 */
[----:B------:R-:W-:Y:S01]  /*5e40*/  STL.64 [R1], R24 ;  /* 0x0000001801007387 */ /* 0x000fe20000100a00 */
        /* <DEDUP_REMOVED lines=47> */
[----:B------:R1:W-:Y:S01]  /*6140*/  STL [R1+0x60], R48 ;  /* 0x0000603001007387 */ /* 0x0003e20000100800 */
[----:B------:R-:W-:Y:S01]  /*6150*/  MOV R177, R118 ;  /* 0x0000007600b17202 */ /* 0x000fe20000000f00 */
[----:B------:R-:W-:Y:S01]  /*6160*/  IMAD.MOV.U32 R230, RZ, RZ, R103 ;  /* 0x000000ffffe67224 */ /* 0x000fe200078e0067 */
[----:B------:R-:W-:Y:S01]  /*6170*/  MOV R179, R116 ;  /* 0x0000007400b37202 */ /* 0x000fe20000000f00 */
[----:B------:R-:W2:Y:S01]  /*6180*/  LDL.LU.64 R150, [R1+0x768] ;  /* 0x0007680001967983 */ /* 0x000ea20000300a00 */
        /* <DEDUP_REMOVED lines=52> */
[----:B------:R-:W-:-:S02]  /*64d0*/  MOV R196, R80 ;  /* 0x0000005000c47202 */ /* 0x000fc40000000f00 */
[----:B------:R-:W-:Y:S01]  /*64e0*/  MOV R195, R81 ;  /* 0x0000005100c37202 */ /* 0x000fe20000000f00 */
[----:B------:R-:W2:Y:S01]  /*64f0*/  LDL.LU.64 R122, [R1+0x6f8] ;  /* 0x0006f800017a7983 */ /* 0x000ea20000300a00 */
[----:B------:R-:W-:Y:S02]  /*6500*/  MOV R198, R78 ;  /* 0x0000004e00c67202 */ /* 0x000fe40000000f00 */
[----:B------:R-:W-:Y:S01]  /*6510*/  MOV R200, R76 ;  /* 0x0000004c00c87202 */ /* 0x000fe20000000f00 */
[----:B------:R-:W2:Y:S01]  /*6520*/  LDL.LU.64 R120, [R1+0x6f0] ;  /* 0x0006f00001787983 */ /* 0x000ea20000300a00 */
[----:B------:R-:W-:Y:S02]  /*6530*/  MOV R199, R77 ;  /* 0x0000004d00c77202 */ /* 0x000fe40000000f00 */
        /* <DEDUP_REMOVED lines=29> */
[----:B------:R-:W-:-:S03]  /*6710*/  MOV R23, R49 ;  /* 0x0000003100177202 */ /* 0x000fc60000000f00 */
        /* <DEDUP_REMOVED lines=25> */
[----:B-1----:R-:W2:Y:S04]  /*68b0*/  LDL.LU.64 R48, [R1+0x5d0] ;  /* 0x0005d00001307983 */ /* 0x002ea80000300a00 */
        /* <DEDUP_REMOVED lines=103> */
[----:B------:R-:W-:-:S03]  /*6f30*/  MOV R49, R23 ;  /* 0x0000001700317202 */ /* 0x000fc60000000f00 */
[----:B------:R-:W2:Y:S01]  /*6f40*/  LDL.LU R45, [R1+0x54] ;  /* 0x00005400012d7983 */ /* 0x000ea20000300800 */
[----:B------:R-:W-:-:S03]  /*6f50*/  MOV R50, R155 ;  /* 0x0000009b00327202 */ /* 0x000fc60000000f00 */
[----:B------:R-:W2:Y:S01]  /*6f60*/  LDL.LU R46, [R1+0x58] ;  /* 0x00005800012e7983 */ /* 0x000ea20000300800 */
[----:B------:R-:W-:-:S03]  /*6f70*/  MOV R51, R0 ;  /* 0x0000000000337202 */ /* 0x000fc60000000f00 */
[----:B------:R-:W2:Y:S04]  /*6f80*/  LDL.LU R47, [R1+0x5c] ;  /* 0x00005c00012f7983 */ /* 0x000ea80000300800 */
[----:B------:R-:W2:Y:S01]  /*6f90*/  LDL.LU R48, [R1+0x60] ;  /* 0x0000600001307983 */ /* 0x000ea20000300800 */
[----:B------:R-:W-:-:S03]  /*6fa0*/  IMAD.MOV.U32 R52, RZ, RZ, R152 ;  /* 0x000000ffff347224 */ /* 0x000fc600078e0098 */
[----:B------:R1:W5:Y:S01]  /*6fb0*/  LDL.LU R23, [R1+0x568] ;  /* 0x0005680001177983 */ /* 0x0003620000300800 */
[----:B------:R-:W-:-:S03]  /*6fc0*/  MOV R53, R153 ;  /* 0x0000009900357202 */ /* 0x000fc60000000f00 */
[----:B------:R-:W3:Y:S01]  /*6fd0*/  LDL.LU R155, [R1+0x564] ;  /* 0x00056400019b7983 */ /* 0x000ee20000300800 */
[----:B------:R-:W-:-:S03]  /*6fe0*/  MOV R54, R154 ;  /* 0x0000009a00367202 */ /* 0x000fc60000000f00 */
[----:B------:R-:W3:Y:S04]  /*6ff0*/  LDL.LU R0, [R1+0x560] ;  /* 0x0005600001007983 */ /* 0x000ee80000300800 */
        /* <DEDUP_REMOVED lines=55> */
[----:B------:R-:W-:Y:S01]  /*7370*/  MOV R90, R186 ;  /* 0x000000ba005a7202 */ /* 0x000fe20000000f00 */
[----:B------:R1:W5:Y:S01]  /*7380*/  LDL.LU R221, [R1+0x550] ;  /* 0x0005500001dd7983 */ /* 0x0003620000300800 */
        /* <DEDUP_REMOVED lines=45> */
[----:B------:R-:W-:Y:S01]  /*7660*/  MOV R151, R2 ;  /* 0x0000000200977202 */ /* 0x000fe20000000f00 */
[----:B------:R-:W-:Y:S01]  /*7670*/  UMOV UR10, UR6 ;  /* 0x00000006000a7c82 */ /* 0x000fe20008000000 */
[----:B------:R1:W5:Y:S04]  /*7680*/  LDL.LU R220, [R1+0x54c] ;  /* 0x00054c0001dc7983 */ /* 0x0003680000300800 */
        /* <DEDUP_REMOVED lines=34> */
[----:B------:R1:W5:Y:S01]  /*78b0*/  LDL.LU R185, [R1+0x4c0] ;  /* 0x0004c00001b97983 */ /* 0x0003620000300800 */
[----:B---3--:R-:W-:-:S03]  /*78c0*/  F2FP.BF16.F32.PACK_AB R155, R155, R0 ;  /* 0x000000009b9b723e */ /* 0x008fc600000010ff */
[----:B------:R1:W5:Y:S04]  /*78d0*/  LDL.LU R184, [R1+0x4bc] ;  /* 0x0004bc0001b87983 */ /* 0x0003680000300800 */
[----:B------:R1:W5:Y:S04]  /*78e0*/  LDL.LU R22, [R1+0x4b8] ;  /* 0x0004b80001167983 */ /* 0x0003680000300800 */
[----:B------:R1:W5:Y:S01]  /*78f0*/  LDL.LU R21, [R1+0x4b4] ;  /* 0x0004b40001157983 */ /* 0x0003620000300800 */
[----:B--2---:R-:W-:-:S03]  /*7900*/  WARPGROUP.ARRIVE ;  /* 0x00000000000079c5 */ /* 0x004fc60000000000 */
[----:B------:R1:W5:Y:S03]  /*7910*/  LDL.LU R16, [R1+0x4b0] ;  /* 0x0004b00001107983 */ /* 0x0003660000300800 */
[----:B------:R-:W-:Y:S01]  /*7920*/  HGMMA.64x256x16.F32.BF16 R24, R152, gdesc[UR8].tnspB, R24, gsb0 ;  /* 0x43e0000898187df0 */ /* 0x000fe20008001818 */
[----:B------:R1:W5:Y:S04]  /*7930*/  LDL.LU R13, [R1+0x4ac] ;  /* 0x0004ac00010d7983 */ /* 0x0003680000300800 */
[----:B------:R1:W5:Y:S01]  /*7940*/  LDL.LU R12, [R1+0x4a8] ;  /* 0x0004a800010c7983 */ /* 0x0003620000300800 */
[----:B------:R-:W-:-:S03]  /*7950*/  WARPGROUP.DEPBAR.LE gsb0, 0x0 ;  /* 0x00008000000079c5 */ /* 0x000fc60000010000 */
        /* <DEDUP_REMOVED lines=64> */
[----:B--2---:R-:W2:Y:S04]  /*7d60*/  LDL.LU.64 R150, [R1+0x4a0] ;  /* 0x0004a00001967983 */ /* 0x004ea80000300a00 */
        /* <DEDUP_REMOVED lines=69> */
[----:B-1----:R-:W-:Y:S05]  /*81c0*/  @!P0 BRA `(.L_x_21) ;  /* 0x0000000000048947 */ /* 0x002fea0003800000 */
[----:B------:R-:W-:Y:S01]  /*81d0*/  BPT.TRAP 0x1 ;  /* 0x000000040000795c */ /* 0x000fe20000300000 */
.L_x_21:
[----:B-----5:R-:W-:Y:S01]  /*81e0*/  R2UR UR6, R16 ;  /* 0x00000000100672ca */ /* 0x020fe200000e0000 */
[----:B------:R-:W-:-:S06]  /*81f0*/  UISETP.GT.U32.AND UP0, UPT, UR7, 0x1, UPT ;  /* 0x000000010700788c */ /* 0x000fcc000bf04070 */
[----:B------:R-:W-:-:S06]  /*8200*/  PLOP3.LUT P1, PT, PT, PT, UP0, 0x80, 0x0 ;  /* 0x000000000000781c */ /* 0x000fcc0003f2f008 */
[----:B------:R-:W-:-:S04]  /*8210*/  UIADD3 UR6, UR6, 0x70028, URZ ;  /* 0x0007002806067890 */ /* 0x000fc8000fffe03f */
[----:B------:R-:W-:-:S09]  /*8220*/  UPRMT UR6, URZ, 0x654, UR6 ;  /* 0x000006543f067896 */ /* 0x000fd20008000006 */
[----:B------:R-:W-:Y:S01]  /*8230*/  SYNCS.ARRIVE.TRANS64.RED.A1T0 RZ, [UR6], RZ ;  /* 0x000000ffffff79a7 */ /* 0x000fe20008100406 */
[----:B------:R-:W-:Y:S05]  /*8240*/  @P1 BRA `(.L_x_22) ;  /* 0x0000000000041947 */ /* 0x000fea0003800000 */
[----:B------:R-:W-:Y:S01]  /*8250*/  BPT.TRAP 0x1 ;  /* 0x000000040000795c */ /* 0x000fe20000300000 */
.L_x_22:
[----:B------:R-:W1:Y:S02]  /*8260*/  LDC R19, c[0x0][0x28c] ;  /* 0x0000a300ff137b82 */ /* 0x000e640000000800 */
[----:B-1----:R-:W-:-:S13]  /*8270*/  ISETP.GE.AND P2, PT, R19, 0x41, PT ;  /* 0x000000411300780c */ /* 0x002fda0003f46270 */
[----:B------:R-:W-:Y:S05]  /*8280*/  @!P2 BRA `(.L_x_23) ;  /* 0x000000a400d8a947 */ /* 0x000fea0003800000 */
[----:B------:R-:W-:Y:S01]  /*8290*/  VIADD R19, R19, 0x3f ;  /* 0x0000003f13137836 */ /* 0x000fe20000000000 */
[----:B------:R-:W-:Y:S01]  /*82a0*/  UMOV UR6, 0x1 ;  /* 0x0000000100067882 */ /* 0x000fe20000000000 */
[----:B------:R-:W-:Y:S01]  /*82b0*/  MOV R2, R13 ;  /* 0x0000000d00027202 */ /* 0x000fe20000000f00 */
[----:B------:R-:W-:Y:S01]  /*82c0*/  IMAD.U32 R20, RZ, RZ, UR6 ;  /* 0x00000006ff147e24 */ /* 0x000fe2000f8e00ff */
[----:B------:R-:W-:Y:S01]  /*82d0*/  MOV R4, R12 ;  /* 0x0000000c00047202 */ /* 0x000fe20000000f00 */
[----:B------:R-:W-:Y:S01]  /*82e0*/  UMOV UR60, 0x2 ;  /* 0x00000002003c7882 */ /* 0x000fe20000000000 */
[----:B------:R-:W-:Y:S01]  /*82f0*/  SHF.R.S32.HI R0, RZ, 0x1f, R19 ;  /* 0x0000001fff007819 */ /* 0x000fe20000011413 */
[----:B------:R-:W-:-:S03]  /*8300*/  ULDC UR61, c[0x0][0x604] ;  /* 0x00018100003d7ab9 */ /* 0x000fc60000000800 */
[----:B------:R-:W-:Y:S02]  /*8310*/  LEA.HI R19, R0, R19, RZ, 0x6 ;  /* 0x0000001300137211 */ /* 0x000fe400078f30ff */
[----:B------:R-:W-:Y:S02]  /*8320*/  MOV R0, RZ ;  /* 0x000000ff00007202 */ /* 0x000fe40000000f00 */
[----:B------:R-:W-:-:S07]  /*8330*/  SHF.R.S32.HI R19, RZ, 0x6, R19 ;  /* 0x00000006ff137819 */ /* 0x000fce0000011413 */
.L_x_34:
[----:B------:R-:W-:-:S13]  /*8340*/  PLOP3.LUT P3, PT, PT, PT, UP1, 0x80, 0x0 ;  /* 0x000000000000781c */ /* 0x000fda0003f6f018 */
[----:B------:R-:W-:Y:S05]  /*8350*/  @!P3 BRA `(.L_x_24) ;  /* 0x000000000004b947 */ /* 0x000fea0003800000 */
[----:B------:R-:W-:Y:S01]  /*8360*/  BPT.TRAP 0x1 ;  /* 0x000000040000795c */ /* 0x000fe20000300000 */
.L_x_24:
[----:B------:R-:W-:Y:S02]  /*8370*/  R2UR UR6, R16 ;  /* 0x00000000100672ca */ /* 0x000fe400000e0000 */
[----:B------:R-:W-:-:S11]  /*8380*/  SHF.L.U32 R3, R0, 0x1f, RZ ;  /* 0x0000001f00037819 */ /* 0x000fd600000006ff */
[----:B------:R-:W-:-:S09]  /*8390*/  ULEA UR6, UR60, UR6, 0x3 ;  /* 0x000000063c067291 */ /* 0x000fd2000f8e183f */
[----:B------:R-:W1:Y:S02]  /*83a0*/  SYNCS.PHASECHK.TRANS64.TRYWAIT P2, [UR6+0x70000], R3 ;  /* 0x07000003ff0075a7 */ /* 0x000e640008040146 */
[----:B-1----:R-:W-:Y:S05]  /*83b0*/  @!P2 BRA `(.L_x_25) ;  /* 0x0000012c0000a947 */ /* 0x002fea0003800000 */
.L_x_121:
[----:B------:R-:W-:Y:S01]  /*83c0*/  R2UR UR6, R220 ;  /* 0x00000000dc0672ca */ /* 0x000fe200000e0000 */
[----:B------:R-:W-:Y:S01]  /*83d0*/  WARPGROUP.ARRIVE ;  /* 0x00000000000079c5 */ /* 0x000fe20000000000 */
[----:B------:R-:W-:Y:S01]  /*83e0*/  MOV R9, UR45 ;  /* 0x0000002d00097c02 */ /* 0x000fe20008000f00 */
[----:B------:R-:W-:Y:S01]  /*83f0*/  UMOV UR47, 0x40000040 ;  /* 0x40000040002f7882 */ /* 0x000fe20000000000 */
[----:B------:R-:W-:Y:S01]  /*8400*/  MOV R8, UR44 ;  /* 0x0000002c00087c02 */ /* 0x000fe20008000f00 */
[----:B------:R-:W-:Y:S01]  /*8410*/  UMOV UR51, 0x40000040 ;  /* 0x4000004000337882 */ /* 0x000fe20000000000 */
[----:B------:R-:W-:Y:S01]  /*8420*/  R2UR UR44, R218 ;  /* 0x00000000da2c72ca */ /* 0x000fe200000e0000 */
[----:B------:R-:W-:Y:S01]  /*8430*/  UMOV UR39, 0x40000040 ;  /* 0x4000004000277882 */ /* 0x000fe20000000000 */
[----:B------:R-:W-:Y:S01]  /*8440*/  R2UR UR45, R219 ;  /* 0x00000000db2d72ca */ /* 0x000fe200000e0000 */
[----:B------:R-:W-:Y:S01]  /*8450*/  UMOV UR35, 0x40000040 ;  /* 0x4000004000237882 */ /* 0x000fe20000000000 */
[----:B------:R-:W-:Y:S01]  /*8460*/  MOV R7, UR49 ;  /* 0x0000003100077c02 */ /* 0x000fe20008000f00 */
[----:B------:R-:W-:Y:S01]  /*8470*/  UMOV UR43, 0x40000040 ;  /* 0x40000040002b7882 */ /* 0x000fe20000000000 */
[----:B------:R-:W-:Y:S01]  /*8480*/  MOV R6, UR48 ;  /* 0x0000003000067c02 */ /* 0x000fe20008000f00 */
[----:B------:R-:W-:Y:S01]  /*8490*/  ULEA UR58, UR60, UR6, 0xc ;  /* 0x000000063c3a7291 */ /* 0x000fe2000f8e603f */
[----:B------:R-:W-:Y:S01]  /*84a0*/  R2UR UR48, R216 ;  /* 0x00000000d83072ca */ /* 0x000fe200000e0000 */
[----:B------:R-:W-:Y:S01]  /*84b0*/  UMOV UR55, 0x40000040 ;  /* 0x4000004000377882 */ /* 0x000fe20000000000 */
[----:B------:R-:W-:Y:S01]  /*84c0*/  R2UR UR49, R217 ;  /* 0x00000000d93172ca */ /* 0x000fe200000e0000 */
[----:B------:R-:W-:Y:S01]  /*84d0*/  UIADD3 UR6, UR58, 0x2, URZ ;  /* 0x000000023a067890 */ /* 0x000fe2000fffe03f */
[----:B------:R-:W-:Y:S01]  /*84e0*/  MOV R13, UR37 ;  /* 0x00000025000d7c02 */ /* 0x000fe20008000f00 */
[----:B------:R-:W-:Y:S01]  /*84f0*/  UMOV UR7, 0x40000040 ;  /* 0x4000004000077882 */ /* 0x000fe20000000000 */
[----:B------:R-:W-:Y:S01]  /*8500*/  UMOV UR46, UR58 ;  /* 0x0000003a002e7c82 */ /* 0x000fe20008000000 */
[----:B------:R-:W-:Y:S01]  /*8510*/  MOV R12, UR36 ;  /* 0x00000024000c7c02 */ /* 0x000fe20008000f00 */
[----:B------:R-:W-:Y:S01]  /*8520*/  HGMMA.64x64x16.F32.BF16 R152, gdesc[UR44], RZ, !UPT, gsb0 ;  /* 0x00e000002c9879f0 */ /* 0x000fe2000c0018ff */
[----:B------:R-:W-:Y:S01]  /*8530*/  R2UR UR36, R214 ;  /* 0x00000000d62472ca */ /* 0x000fe200000e0000 */
[----:B------:R-:W-:Y:S01]  /*8540*/  UMOV UR50, UR6 ;  /* 0x0000000600327c82 */ /* 0x000fe20008000000 */
[----:B------:R-:W-:Y:S01]  /*8550*/  R2UR UR37, R215 ;  /* 0x00000000d72572ca */ /* 0x000fe200000e0000 */
[----:B------:R-:W-:Y:S01]  /*8560*/  UIADD3 UR6, UR58, 0x4, URZ ;  /* 0x000000043a067890 */ /* 0x000fe2000fffe03f */
[----:B------:R-:W-:Y:S01]  /*8570*/  MOV R15, UR33 ;  /* 0x00000021000f7c02 */ /* 0x000fe20008000f00 */
[----:B------:R-:W-:Y:S01]  /*8580*/  UMOV UR47, 0x40000040 ;  /* 0x40000040002f7882 */ /* 0x000fe20000000000 */
[----:B------:R-:W-:Y:S01]  /*8590*/  MOV R14, UR32 ;  /* 0x00000020000e7c02 */ /* 0x000fe20008000f00 */
[----:B------:R-:W-:Y:S01]  /*85a0*/  UMOV UR11, 0x40000040 ;  /* 0x40000040000b7882 */ /* 0x000fe20000000000 */
[----:B------:R-:W-:Y:S01]  /*85b0*/  R2UR UR32, R212 ;  /* 0x00000000d42072ca */ /* 0x000fe200000e0000 */
[----:B------:R-:W-:Y:S01]  /*85c0*/  UMOV UR15, 0x40000040 ;  /* 0x40000040000f7882 */ /* 0x000fe20000000000 */
        /* <DEDUP_REMOVED lines=12> */
[----:B------:R-:W-:Y:S01]  /*8690*/  R2UR UR44, R208 ;  /* 0x00000000d02c72ca */ /* 0x000fe200000e0000 */
[----:B------:R-:W-:Y:S01]  /*86a0*/  UMOV UR31, 0x40000040 ;  /* 0x40000040001f7882 */ /* 0x000fe20000000000 */
[----:B------:R-:W-:Y:S01]  /*86b0*/  R2UR UR45, R209 ;  /* 0x00000000d12d72ca */ /* 0x000fe200000e0000 */
[----:B------:R-:W-:Y:S01]  /*86c0*/  UMOV UR59, 0x40000040 ;  /* 0x40000040003b7882 */ /* 0x000fe20000000000 */
[----:B-1----:R-:W-:-:S02]  /*86d0*/  MOV R5, UR53 ;  /* 0x0000003500057c02 */ /* 0x002fc40008000f00 */
[----:B------:R-:W-:Y:S01]  /*86e0*/  UMOV UR42, UR6 ;  /* 0x00000006002a7c82 */ /* 0x000fe20008000000 */
[----:B------:R-:W-:Y:S01]  /*86f0*/  UIADD3 UR6, UR58, 0x202, URZ ;  /* 0x000002023a067890 */ /* 0x000fe2000fffe03f */
[----:B------:R-:W-:Y:S02]  /*8700*/  MOV R3, UR52 ;  /* 0x0000003400037c02 */ /* 0x000fe40008000f00 */
[----:B------:R-:W-:Y:S02]  /*8710*/  R2UR UR52, R196 ;  /* 0x00000000c43472ca */ /* 0x000fe400000e0000 */
[----:B------:R-:W-:Y:S02]  /*8720*/  R2UR UR53, R197 ;  /* 0x00000000c53572ca */ /* 0x000fe400000e0000 */
[----:B------:R-:W-:Y:S01]  /*8730*/  UMOV UR46, UR6 ;  /* 0x00000006002e7c82 */ /* 0x000fe20008000000 */
[----:B------:R-:W-:Y:S01]  /*8740*/  UIADD3 UR6, UR58, 0x204, URZ ;  /* 0x000002043a067890 */ /* 0x000fe2000fffe03f */
[----:B------:R-:W-:-:S02]  /*8750*/  WARPGROUP.DEPBAR.LE gsb0, 0x0 ;  /* 0x00008000000079c5 */ /* 0x000fc40000010000 */
[----:B------:R-:W-:-:S06]  /*8760*/  WARPGROUP.ARRIVE ;  /* 0x00000000000079c5 */ /* 0x000fcc0000000000 */
[----:B------:R-:W-:Y:S01]  /*8770*/  HGMMA.64x64x16.F32.BF16 R152, gdesc[UR48], R152, gsb0 ;  /* 0x00e00000309879f0 */ /* 0x000fe20008001898 */
[----:B------:R-:W-:Y:S01]  /*8780*/  R2UR UR48, R206 ;  /* 0x00000000ce3072ca */ /* 0x000fe200000e0000 */
[----:B------:R-:W-:Y:S01]  /*8790*/  UMOV UR50, UR6 ;  /* 0x0000000600327c82 */ /* 0x000fe20008000000 */
[----:B------:R-:W-:Y:S01]  /*87a0*/  R2UR UR49, R207 ;  /* 0x00000000cf3172ca */ /* 0x000fe200000e0000 */
[----:B------:R-:W-:Y:S01]  /*87b0*/  UMOV UR51, 0x40000040 ;  /* 0x4000004000337882 */ /* 0x000fe20000000000 */
[----:B------:R-:W-:Y:S01]  /*87c0*/  UIADD3 UR6, UR58, 0x206, URZ ;  /* 0x000002063a067890 */ /* 0x000fe2000fffe03f */
[----:B------:R-:W-:Y:S02]  /*87d0*/  WARPGROUP.DEPBAR.LE gsb0, 0x0 ;  /* 0x00008000000079c5 */ /* 0x000fe40000010000 */
        /* <DEDUP_REMOVED lines=30> */
[----:B------:R-:W-:-:S07]  /*89c0*/  UIADD3 UR6, UR58, 0x406, URZ ;  /* 0x000004063a067890 */ /* 0x000fce000fffe03f */
[----:B------:R-:W-:Y:S01]  /*89d0*/  UMOV UR54, UR6 ;  /* 0x0000000600367c82 */ /* 0x000fe20008000000 */
[----:B------:R-:W-:Y:S01]  /*89e0*/  UIADD3 UR6, UR58, 0x600, URZ ;  /* 0x000006003a067890 */ /* 0x000fe2000fffe03f */
[----:B------:R-:W-:Y:S02]  /*89f0*/  WARPGROUP.DEPBAR.LE gsb0, 0x0 ;  /* 0x00008000000079c5 */ /* 0x000fe40000010000 */
[----:B------:R-:W-:-:S06]  /*8a00*/  WARPGROUP.ARRIVE ;  /* 0x00000000000079c5 */ /* 0x000fcc0000000000 */
[----:B------:R-:W-:Y:S01]  /*8a10*/  HGMMA.64x64x16.F32.BF16 R152, gdesc[UR48], R152, gsb0 ;  /* 0x00e00000309879f0 */ /* 0x000fe20008001898 */
[----:B------:R-:W-:Y:S01]  /*8a20*/  R2UR UR48, R186 ;  /* 0x00000000ba3072ca */ /* 0x000fe200000e0000 */
[----:B------:R-:W-:Y:S01]  /*8a30*/  UMOV UR51, 0x40000040 ;  /* 0x4000004000337882 */ /* 0x000fe20000000000 */
[----:B------:R-:W-:Y:S01]  /*8a40*/  R2UR UR49, R187 ;  /* 0x00000000bb3172ca */ /* 0x000fe200000e0000 */
        /* <DEDUP_REMOVED lines=81> */
[----:B------:R-:W-:-:S07]  /*8f60*/  UIADD3 UR6, UR58, 0x806, URZ ;  /* 0x000008063a067890 */ /* 0x000fce000fffe03f */
[----:B------:R-:W-:Y:S01]  /*8f70*/  UMOV UR10, UR6 ;  /* 0x00000006000a7c82 */ /* 0x000fe20008000000 */
        /* <DEDUP_REMOVED lines=16> */
[----:B------:R-:W-:Y:S01]  /*9080*/  UIADD3 UR6, UR58, 0xe00, URZ ;  /* 0x00000e003a067890 */ /* 0x000fe2000fffe03f */
[----:B------:R-:W-:Y:S02]  /*9090*/  WARPGROUP.DEPBAR.LE gsb0, 0x0 ;  /* 0x00008000000079c5 */ /* 0x000fe40000010000 */
[----:B------:R-:W-:-:S04]  /*90a0*/  WARPGROUP.ARRIVE ;  /* 0x00000000000079c5 */ /* 0x000fc80000000000 */
[----:B------:R-:W-:Y:S01]  /*90b0*/  UMOV UR46, UR6 ;  /* 0x00000006002e7c82 */ /* 0x000fe20008000000 */
[----:B------:R-:W-:Y:S01]  /*90c0*/  UIADD3 UR6, UR58, 0xe02, URZ ;  /* 0x00000e023a067890 */ /* 0x000fe2000fffe03f */
[----:B------:R-:W-:Y:S06]  /*90d0*/  HGMMA.64x64x16.F32.BF16 R152, gdesc[UR8], R152, gsb0 ;  /* 0x00e00000089879f0 */ /* 0x000fec0008001898 */
[----:B------:R-:W-:Y:S01]  /*90e0*/  UMOV UR50, UR6 ;  /* 0x0000000600327c82 */ /* 0x000fe20008000000 */
[----:B------:R-:W-:-:S07]  /*90f0*/  UIADD3 UR6, UR58, 0xe04, URZ ;  /* 0x00000e043a067890 */ /* 0x000fce000fffe03f */
[----:B------:R-:W-:Y:S01]  /*9100*/  UMOV UR54, UR6 ;  /* 0x0000000600367c82 */ /* 0x000fe20008000000 */
[----:B------:R-:W-:-:S07]  /*9110*/  UIADD3 UR6, UR58, 0xe06, URZ ;  /* 0x00000e063a067890 */ /* 0x000fce000fffe03f */
[----:B------:R-:W-:Y:S01]  /*9120*/  UMOV UR58, UR6 ;  /* 0x00000006003a7c82 */ /* 0x000fe20008000000 */
[----:B------:R-:W-:-:S04]  /*9130*/  UIADD3 UR6, UR60, 0x1, URZ ;  /* 0x000000013c067890 */ /* 0x000fc8000fffe03f */
[----:B------:R-:W-:-:S04]  /*9140*/  UISETP.NE.AND UP0, UPT, UR6, 0x5, UPT ;  /* 0x000000050600788c */ /* 0x000fc8000bf05270 */
[----:B------:R-:W-:Y:S02]  /*9150*/  USEL UR7, URZ, 0x1, UP0 ;  /* 0x000000013f077887 */ /* 0x000fe40008000000 */
[----:B------:R-:W-:-:S04]  /*9160*/  USEL UR6, UR6, URZ, UP0 ;  /* 0x0000003f06067287 */ /* 0x000fc80008000000 */
[----:B------:R-:W-:Y:S01]  /*9170*/  LOP3.LUT R17, R0, UR7, RZ, 0x3c, !PT ;  /* 0x0000000700117c12 */ /* 0x000fe2000f8e3cff */
        /* <DEDUP_REMOVED lines=37> */
[----:B------:R-:W-:Y:S05]  /*93d0*/  @!P3 BRA `(.L_x_26) ;  /* 0x000000000004b947 */ /* 0x000fea0003800000 */
[----:B------:R-:W-:Y:S01]  /*93e0*/  BPT.TRAP 0x1 ;  /* 0x000000040000795c */ /* 0x000fe20000300000 */
.L_x_26:
[----:B------:R-:W-:Y:S01]  /*93f0*/  FMNMX R13, R152, R2, !PT ;  /* 0x00000002980d7209 */ /* 0x000fe20007800000 */
[----:B------:R1:W-:Y:S03]  /*9400*/  STL [R1+0x40c], R58 ;  /* 0x00040c3a01007387 */ /* 0x0003e60000100800 */
[----:B------:R-:W-:-:S04]  /*9410*/  FMNMX R13, R153, R13, !PT ;  /* 0x0000000d990d7209 */ /* 0x000fc80007800000 */
[----:B------:R-:W-:Y:S01]  /*9420*/  FMNMX R13, R156, R13, !PT ;  /* 0x0000000d9c0d7209 */ /* 0x000fe20007800000 */
[----:B-1----:R-:W2:Y:S03]  /*9430*/  LDL.LU R58, [R1] ;  /* 0x00000000013a7983 */ /* 0x002ea60000300800 */
[----:B------:R-:W-:Y:S01]  /*9440*/  FMNMX R13, R157, R13, !PT ;  /* 0x0000000d9d0d7209 */ /* 0x000fe20007800000 */
[----:B------:R1:W-:Y:S03]  /*9450*/  STL [R1+0x408], R59 ;  /* 0x0004083b01007387 */ /* 0x0003e60000100800 */
[----:B------:R-:W-:-:S04]  /*9460*/  FMNMX R13, R160, R13, !PT ;  /* 0x0000000da00d7209 */ /* 0x000fc80007800000 */
[----:B------:R-:W-:-:S04]  /*9470*/  FMNMX R13, R161, R13, !PT ;  /* 0x0000000da10d7209 */ /* 0x000fc80007800000 */
[----:B------:R-:W-:Y:S01]  /*9480*/  FMNMX R13, R164, R13, !PT ;  /* 0x0000000da40d7209 */ /* 0x000fe20007800000 */
[----:B-1----:R-:W3:Y:S03]  /*9490*/  LDL.LU R59, [R1+0x4] ;  /* 0x00000400013b7983 */ /* 0x002ee60000300800 */
[----:B------:R-:W-:Y:S01]  /*94a0*/  FMNMX R13, R165, R13, !PT ;  /* 0x0000000da50d7209 */ /* 0x000fe20007800000 */
[----:B------:R1:W-:Y:S03]  /*94b0*/  STL [R1+0x404], R62 ;  /* 0x0004043e01007387 */ /* 0x0003e60000100800 */
[----:B------:R-:W-:-:S04]  /*94c0*/  FMNMX R13, R168, R13, !PT ;  /* 0x0000000da80d7209 */ /* 0x000fc80007800000 */
[----:B------:R-:W-:Y:S01]  /*94d0*/  FMNMX R13, R169, R13, !PT ;  /* 0x0000000da90d7209 */ /* 0x000fe20007800000 */
[----:B-1----:R-:W4:Y:S03]  /*94e0*/  LDL.LU R62, [R1+0x10] ;  /* 0x00001000013e7983 */ /* 0x002f260000300800 */
[----:B------:R-:W-:Y:S01]  /*94f0*/  FMNMX R13, R172, R13, !PT ;  /* 0x0000000dac0d7209 */ /* 0x000fe20007800000 */
[----:B------:R1:W-:Y:S03]  /*9500*/  STL [R1+0x400], R63 ;  /* 0x0004003f01007387 */ /* 0x0003e60000100800 */
[----:B------:R-:W-:-:S04]  /*9510*/  FMNMX R13, R173, R13, !PT ;  /* 0x0000000dad0d7209 */ /* 0x000fc80007800000 */
[----:B------:R-:W-:-:S04]  /*9520*/  FMNMX R13, R176, R13, !PT ;  /* 0x0000000db00d7209 */ /* 0x000fc80007800000 */
[----:B------:R-:W-:Y:S01]  /*9530*/  FMNMX R13, R177, R13, !PT ;  /* 0x0000000db10d7209 */ /* 0x000fe20007800000 */
[----:B-1----:R-:W4:Y:S03]  /*9540*/  LDL.LU R63, [R1+0x14] ;  /* 0x00001400013f7983 */ /* 0x002f260000300800 */
[----:B------:R-:W-:Y:S01]  /*9550*/  FMNMX R13, R180, R13, !PT ;  /* 0x0000000db40d7209 */ /* 0x000fe20007800000 */
[----:B------:R1:W-:Y:S03]  /*9560*/  STL [R1+0x3fc], R66 ;  /* 0x0003fc4201007387 */ /* 0x0003e60000100800 */
[----:B------:R-:W-:-:S05]  /*9570*/  FMNMX R13, R181, R13, !PT ;  /* 0x0000000db50d7209 */ /* 0x000fca0007800000 */
[----:B------:R-:W1:Y:S04]  /*9580*/  SHFL.BFLY PT, R0, R13, 0x1, 0x1f ;  /* 0x0c201f000d007f89 */ /* 0x000e6800000e0000 */
[----:B-1----:R-:W4:Y:S04]  /*9590*/  LDL.LU R66, [R1+0x20] ;  /* 0x0000200001427983 */ /* 0x002f280000300800 */
[----:B------:R1:W-:Y:S04]  /*95a0*/  STL [R1+0x3f8], R67 ;  /* 0x0003f84301007387 */ /* 0x0003e80000100800 */
[----:B-1----:R-:W4:Y:S04]  /*95b0*/  LDL.LU R67, [R1+0x24] ;  /* 0x0000240001437983 */ /* 0x002f280000300800 */
[----:B------:R1:W-:Y:S01]  /*95c0*/  STL [R1+0x3f4], R70 ;  /* 0x0003f44601007387 */ /* 0x0003e20000100800 */
[----:B------:R-:W-:-:S05]  /*95d0*/  FMNMX R13, R13, R0, !PT ;  /* 0x000000000d0d7209 */ /* 0x000fca0007800000 */
[----:B------:R-:W1:Y:S04]  /*95e0*/  SHFL.BFLY PT, R0, R13, 0x2, 0x1f ;  /* 0x0c401f000d007f89 */ /* 0x000e6800000e0000 */
[----:B-1----:R-:W4:Y:S04]  /*95f0*/  LDL.LU R70, [R1+0x30] ;  /* 0x0000300001467983 */ /* 0x002f280000300800 */
[----:B------:R1:W-:Y:S04]  /*9600*/  STL [R1+0x3f0], R71 ;  /* 0x0003f04701007387 */ /* 0x0003e80000100800 */
[----:B-1----:R-:W4:Y:S04]  /*9610*/  LDL.LU R71, [R1+0x34] ;  /* 0x0000340001477983 */ /* 0x002f280000300800 */
[----:B------:R1:W-:Y:S01]  /*9620*/  STL [R1+0x3ec], R74 ;  /* 0x0003ec4a01007387 */ /* 0x0003e20000100800 */
[----:B------:R-:W-:-:S03]  /*9630*/  FMNMX R13, R13, R0, !PT ;  /* 0x000000000d0d7209 */ /* 0x000fc60007800000 */
[----:B-1----:R-:W4:Y:S04]  /*9640*/  LDL.LU R74, [R1+0x40] ;  /* 0x00004000014a7983 */ /* 0x002f280000300800 */
[----:B------:R1:W-:Y:S01]  /*9650*/  STL [R1+0x3e8], R75 ;  /* 0x0003e84b01007387 */ /* 0x0003e20000100800 */
[----:B------:R-:W-:-:S03]  /*9660*/  FSETP.NEU.AND P2, PT, R13, -INF , PT ;  /* 0xff8000000d00780b */ /* 0x000fc60003f4d000 */
[----:B-1----:R-:W4:Y:S04]  /*9670*/  LDL.LU R75, [R1+0x44] ;  /* 0x00004400014b7983 */ /* 0x002f280000300800 */
[----:B------:R1:W-:Y:S04]  /*9680*/  STL [R1+0x3e4], R78 ;  /* 0x0003e44e01007387 */ /* 0x0003e80000100800 */
[----:B-1----:R-:W4:Y:S04]  /*9690*/  LDL.LU R78, [R1+0x50] ;  /* 0x00005000014e7983 */ /* 0x002f280000300800 */
[----:B------:R1:W-:Y:S01]  /*96a0*/  STL [R1+0x3e0], R79 ;  /* 0x0003e04f01007387 */ /* 0x0003e20000100800 */
[----:B------:R-:W-:-:S03]  /*96b0*/  FSEL R3, R13, RZ, P2 ;  /* 0x000000ff0d037208 */ /* 0x000fc60001000000 */
[----:B-1----:R-:W4:Y:S04]  /*96c0*/  LDL.LU R79, [R1+0x54] ;  /* 0x00005400014f7983 */ /* 0x002f280000300800 */
[----:B------:R1:W-:Y:S04]  /*96d0*/  STL [R1+0x3dc], R82 ;  /* 0x0003dc5201007387 */ /* 0x0003e80000100800 */
[----:B-1----:R-:W4:Y:S04]  /*96e0*/  LDL.LU R82, [R1+0x60] ;  /* 0x0000600001527983 */ /* 0x002f280000300800 */
[----:B------:R1:W-:Y:S01]  /*96f0*/  STL [R1+0x3d8], R83 ;  /* 0x0003d85301007387 */ /* 0x0003e20000100800 */
[----:B------:R-:W-:-:S03]  /*9700*/  FMUL R0, R3, UR61 ;  /* 0x0000003d03007c20 */ /* 0x000fc60008400000 */
[----:B-1----:R-:W4:Y:S04]  /*9710*/  LDL.LU R83, [R1+0x64] ;  /* 0x0000640001537983 */ /* 0x002f280000300800 */
[----:B------:R1:W-:Y:S04]  /*9720*/  STL [R1+0x3d4], R86 ;  /* 0x0003d45601007387 */ /* 0x0003e80000100800 */
[----:B-1----:R-:W4:Y:S04]  /*9730*/  LDL.LU R86, [R1+0x70] ;  /* 0x0000700001567983 */ /* 0x002f280000300800 */
[----:B------:R1:W-:Y:S01]  /*9740*/  STL [R1+0x3d0], R87 ;  /* 0x0003d05701007387 */ /* 0x0003e20000100800 */
[----:B------:R-:W-:-:S03]  /*9750*/  FFMA R152, R152, UR61, -R0 ;  /* 0x0000003d98987c23 */ /* 0x000fc60008000800 */
[----:B-1----:R-:W4:Y:S04]  /*9760*/  LDL.LU R87, [R1+0x74] ;  /* 0x0000740001577983 */ /* 0x002f280000300800 */
[----:B------:R1:W-:Y:S04]  /*9770*/  STL [R1+0x3cc], R90 ;  /* 0x0003cc5a01007387 */ /* 0x0003e80000100800 */
[----:B-1----:R-:W4:Y:S04]  /*9780*/  LDL.LU R90, [R1+0x80] ;  /* 0x00008000015a7983 */ /* 0x002f280000300800 */
[----:B------:R1:W-:Y:S04]  /*9790*/  STL [R1+0x3c8], R91 ;  /* 0x0003c85b01007387 */ /* 0x0003e80000100800 */
[----:B-1----:R-:W4:Y:S04]  /*97a0*/  LDL.LU R91, [R1+0x84] ;  /* 0x00008400015b7983 */ /* 0x002f280000300800 */
[----:B------:R1:W-:Y:S01]  /*97b0*/  STL [R1+0x3c4], R94 ;  /* 0x0003c45e01007387 */ /* 0x0003e20000100800 */
[----:B------:R-:W-:-:S03]  /*97c0*/  FSETP.GEU.AND P6, PT, R152, -126, PT ;  /* 0xc2fc00009800780b */ /* 0x000fc60003fce000 */
[----:B-1----:R-:W4:Y:S04]  /*97d0*/  LDL.LU R94, [R1+0x90] ;  /* 0x00009000015e7983 */ /* 0x002f280000300800 */
[----:B------:R1:W-:Y:S04]  /*97e0*/  STL [R1+0x3c0], R95 ;  /* 0x0003c05f01007387 */ /* 0x0003e80000100800 */
        /* <DEDUP_REMOVED lines=9> */
[----:B------:R1:W-:Y:S01]  /*9880*/  STL [R1+0x3ac], R106 ;  /* 0x0003ac6a01007387 */ /* 0x0003e20000100800 */
[----:B------:R-:W-:-:S03]  /*9890*/  @!P6 FMUL R152, R152, 0.5 ;  /* 0x3f0000009898e820 */ /* 0x000fc60000400000 */
[----:B-1----:R-:W4:Y:S04]  /*98a0*/  LDL.LU R106, [R1+0xc0] ;  /* 0x0000c000016a7983 */ /* 0x002f280000300800 */
[----:B------:R1:W-:Y:S04]  /*98b0*/  STL [R1+0x3a8], R107 ;  /* 0x0003a86b01007387 */ /* 0x0003e80000100800 */
[----:B-1----:R-:W4:Y:S04]  /*98c0*/  LDL.LU R107, [R1+0xc4] ;  /* 0x0000c400016b7983 */ /* 0x002f280000300800 */
[----:B------:R1:W-:Y:S01]  /*98d0*/  STL [R1+0x3a4], R110 ;  /* 0x0003a46e01007387 */ /* 0x0003e20000100800 */
[----:B------:R-:W2:Y:S03]  /*98e0*/  MUFU.EX2 R8, R152 ;  /* 0x0000009800087308 */ /* 0x000ea60000000800 */
        /* <DEDUP_REMOVED lines=8> */
[----:B------:R1:W-:Y:S01]  /*9970*/  STL [R1+0x394], R118 ;  /* 0x0003947601007387 */ /* 0x0003e20000100800 */
[----:B------:R-:W-:-:S03]  /*9980*/  FSETP.GEU.AND P2, PT, R153, -126, PT ;  /* 0xc2fc00009900780b */ /* 0x000fc60003f4e000 */
[----:B-1----:R-:W4:Y:S04]  /*9990*/  LDL.LU R118, [R1+0xf0] ;  /* 0x0000f00001767983 */ /* 0x002f280000300800 */
[----:B------:R1:W-:Y:S01]  /*99a0*/  STL [R1+0x390], R119 ;  /* 0x0003907701007387 */ /* 0x0003e20000100800 */
[----:B------:R-:W-:-:S03]  /*99b0*/  FFMA R160, R160, UR61, -R0 ;  /* 0x0000003da0a07c23 */ /* 0x000fc60008000800 */
[----:B-1----:R-:W4:Y:S04]  /*99c0*/  LDL.LU R119, [R1+0xf4] ;  /* 0x0000f40001777983 */ /* 0x002f280000300800 */
[----:B------:R1:W-:Y:S04]  /*99d0*/  STL [R1+0x38c], R122 ;  /* 0x00038c7a01007387 */ /* 0x0003e80000100800 */
[----:B-1----:R-:W4:Y:S04]  /*99e0*/  LDL.LU R122, [R1+0x100] ;  /* 0x00010000017a7983 */ /* 0x002f280000300800 */
[----:B------:R1:W-:Y:S01]  /*99f0*/  STL [R1+0x388], R123 ;  /* 0x0003887b01007387 */ /* 0x0003e20000100800 */
[--C-:B------:R-:W-:Y:S01]  /*9a00*/  FFMA R156, R156, UR61, -R0.reuse ;  /* 0x0000003d9c9c7c23 */ /* 0x100fe20008000800 */
[----:B------:R-:W-:-:S02]  /*9a10*/  FFMA R157, R157, UR61, -R0 ;  /* 0x0000003d9d9d7c23 */ /* 0x000fc40008000800 */
[----:B-1----:R-:W4:Y:S04]  /*9a20*/  LDL.LU R123, [R1+0x104] ;  /* 0x00010400017b7983 */ /* 0x002f280000300800 */
[----:B------:R1:W-:Y:S01]  /*9a30*/  STL [R1+0x384], R126 ;  /* 0x0003847e01007387 */ /* 0x0003e20000100800 */
[----:B------:R-:W-:Y:S01]  /*9a40*/  FFMA R161, R161, UR61, -R0 ;  /* 0x0000003da1a17c23 */ /* 0x000fe20008000800 */
[----:B------:R-:W-:Y:S02]  /*9a50*/  FSETP.GEU.AND P5, PT, R160, -126, PT ;  /* 0xc2fc0000a000780b */ /* 0x000fe40003fae000 */
[----:B-1----:R-:W4:Y:S04]  /*9a60*/  LDL.LU R126, [R1+0x110] ;  /* 0x00011000017e7983 */ /* 0x002f280000300800 */
[----:B------:R1:W-:Y:S01]  /*9a70*/  STL [R1+0x380], R127 ;  /* 0x0003807f01007387 */ /* 0x0003e20000100800 */
[----:B--2---:R-:W-:-:S03]  /*9a80*/  @!P6 FMUL R8, R8, R8 ;  /* 0x000000080808e220 */ /* 0x004fc60000400000 */
[----:B-1----:R-:W2:Y:S04]  /*9a90*/  LDL.LU R127, [R1+0x114] ;  /* 0x00011400017f7983 */ /* 0x002ea80000300800 */
[----:B------:R1:W-:Y:S01]  /*9aa0*/  STL [R1+0x37c], R130 ;  /* 0x00037c8201007387 */ /* 0x0003e20000100800 */
[----:B------:R-:W-:Y:S02]  /*9ab0*/  FSETP.GEU.AND P3, PT, R156, -126, PT ;  /* 0xc2fc00009c00780b */ /* 0x000fe40003f6e000 */
[----:B------:R-:W-:Y:S01]  /*9ac0*/  FSETP.GEU.AND P4, PT, R157, -126, PT ;  /* 0xc2fc00009d00780b */ /* 0x000fe20003f8e000 */
[----:B-1----:R-:W2:Y:S04]  /*9ad0*/  LDL.LU R130, [R1+0x120] ;  /* 0x0001200001827983 */ /* 0x002ea80000300800 */
[----:B------:R1:W-:Y:S01]  /*9ae0*/  STL [R1+0x378], R131 ;  /* 0x0003788301007387 */ /* 0x0003e20000100800 */
[----:B------:R-:W-:Y:S01]  /*9af0*/  FSETP.GEU.AND P6, PT, R161, -126, PT ;  /* 0xc2fc0000a100780b */ /* 0x000fe20003fce000 */
[----:B------:R-:W-:-:S02]  /*9b00*/  @!P2 FMUL R153, R153, 0.5 ;  /* 0x3f0000009999a820 */ /* 0x000fc40000400000 */
[----:B-1----:R-:W2:Y:S04]  /*9b10*/  LDL.LU R131, [R1+0x124] ;  /* 0x0001240001837983 */ /* 0x002ea80000300800 */
[----:B------:R1:W-:Y:S04]  /*9b20*/  STL [R1+0x374], R134 ;  /* 0x0003748601007387 */ /* 0x0003e80000100800 */
[----:B-1----:R-:W2:Y:S04]  /*9b30*/  LDL.LU R134, [R1+0x130] ;  /* 0x0001300001867983 */ /* 0x002ea80000300800 */
[----:B------:R1:W-:Y:S01]  /*9b40*/  STL [R1+0x370], R135 ;  /* 0x0003708701007387 */ /* 0x0003e20000100800 */
[----:B------:R-:W3:Y:S03]  /*9b50*/  MUFU.EX2 R7, R153 ;  /* 0x0000009900077308 */ /* 0x000ee60000000800 */
[----:B-1----:R-:W2:Y:S04]  /*9b60*/  LDL.LU R135, [R1+0x134] ;  /* 0x0001340001877983 */ /* 0x002ea80000300800 */
[----:B------:R1:W-:Y:S01]  /*9b70*/  STL [R1+0x36c], R138 ;  /* 0x00036c8a01007387 */ /* 0x0003e20000100800 */
[----:B------:R-:W-:-:S03]  /*9b80*/  @!P5 FMUL R160, R160, 0.5 ;  /* 0x3f000000a0a0d820 */ /* 0x000fc60000400000 */
[----:B-1----:R-:W2:Y:S04]  /*9b90*/  LDL.LU R138, [R1+0x140] ;  /* 0x00014000018a7983 */ /* 0x002ea80000300800 */
[----:B------:R1:W-:Y:S04]  /*9ba0*/  STL [R1+0x368], R139 ;  /* 0x0003688b01007387 */ /* 0x0003e80000100800 */
[----:B-1----:R-:W2:Y:S04]  /*9bb0*/  LDL.LU R139, [R1+0x144] ;  /* 0x00014400018b7983 */ /* 0x002ea80000300800 */
[----:B------:R1:W-:Y:S01]  /*9bc0*/  STL [R1+0x364], R142 ;  /* 0x0003648e01007387 */ /* 0x0003e20000100800 */
[----:B------:R-:W-:Y:S01]  /*9bd0*/  @!P3 FMUL R156, R156, 0.5 ;  /* 0x3f0000009c9cb820 */ /* 0x000fe20000400000 */
[----:B------:R-:W-:-:S02]  /*9be0*/  @!P4 FMUL R157, R157, 0.5 ;  /* 0x3f0000009d9dc820 */ /* 0x000fc40000400000 */
[----:B-1----:R-:W2:Y:S04]  /*9bf0*/  LDL.LU R142, [R1+0x150] ;  /* 0x00015000018e7983 */ /* 0x002ea80000300800 */
[----:B------:R1:W-:Y:S01]  /*9c00*/  STL [R1+0x360], R143 ;  /* 0x0003608f01007387 */ /* 0x0003e20000100800 */
[----:B------:R-:W-:Y:S01]  /*9c10*/  @!P6 FMUL R161, R161, 0.5 ;  /* 0x3f000000a1a1e820 */ /* 0x000fe20000400000 */
[----:B------:R-:W3:Y:S02]  /*9c20*/  MUFU.EX2 R10, R160 ;  /* 0x000000a0000a7308 */ /* 0x000ee40000000800 */
[----:B-1----:R-:W2:Y:S04]  /*9c30*/  LDL.LU R143, [R1+0x154] ;  /* 0x00015400018f7983 */ /* 0x002ea80000300800 */
[----:B------:R1:W-:Y:S02]  /*9c40*/  STL [R1+0x35c], R146 ;  /* 0x00035c9201007387 */ /* 0x0003e40000100800 */
[----:B------:R-:W3:Y:S02]  /*9c50*/  MUFU.EX2 R6, R157 ;  /* 0x0000009d00067308 */ /* 0x000ee40000000800 */
[----:B-1----:R-:W2:Y:S04]  /*9c60*/  LDL.LU R146, [R1+0x160] ;  /* 0x0001600001927983 */ /* 0x002ea80000300800 */
[----:B------:R1:W-:Y:S02]  /*9c70*/  STL [R1+0x358], R147 ;  /* 0x0003589301007387 */ /* 0x0003e40000100800 */
[----:B------:R-:W3:Y:S02]  /*9c80*/  MUFU.EX2 R160, R161 ;  /* 0x000000a100a07308 */ /* 0x000ee40000000800 */
[----:B-1----:R-:W2:Y:S04]  /*9c90*/  LDL.LU R147, [R1+0x164] ;  /* 0x0001640001937983 */ /* 0x002ea80000300800 */
[----:B------:R1:W-:Y:S02]  /*9ca0*/  STL [R1+0x354], R150 ;  /* 0x0003549601007387 */ /* 0x0003e40000100800 */
[----:B------:R-:W3:Y:S01]  /*9cb0*/  MUFU.EX2 R156, R156 ;  /* 0x0000009c009c7308 */ /* 0x000ee20000000800 */
[----:B------:R-:W-:Y:S01]  /*9cc0*/  FFMA R165, R165, UR61, -R0 ;  /* 0x0000003da5a57c23 */ /* 0x000fe20008000800 */
[----:B-1----:R-:W2:Y:S04]  /*9cd0*/  LDL.LU R150, [R1+0x170] ;  /* 0x0001700001967983 */ /* 0x002ea80000300800 */
[----:B------:R1:W-:Y:S01]  /*9ce0*/  STL [R1+0x350], R151 ;  /* 0x0003509701007387 */ /* 0x0003e20000100800 */
[----:B---3--:R-:W-:-:S03]  /*9cf0*/  @!P2 FMUL R7, R7, R7 ;  /* 0x000000070707a220 */ /* 0x008fc60000400000 */
[----:B-1----:R-:W3:Y:S04]  /*9d00*/  LDL.LU R151, [R1+0x174] ;  /* 0x0001740001977983 */ /* 0x002ee80000300800 */
[----:B------:R1:W-:Y:S01]  /*9d10*/  STL [R1+0x34c], R21 ;  /* 0x00034c1501007387 */ /* 0x0003e20000100800 */
[----:B------:R-:W-:-:S03]  /*9d20*/  FSETP.GEU.AND P2, PT, R165, -126, PT ;  /* 0xc2fc0000a500780b */ /* 0x000fc60003f4e000 */
[----:B-1----:R-:W3:Y:S04]  /*9d30*/  LDL.LU R21, [R1+0x180] ;  /* 0x0001800001157983 */ /* 0x002ee80000300800 */
[----:B------:R1:W-:Y:S01]  /*9d40*/  STL [R1+0x348], R221 ;  /* 0x000348dd01007387 */ /* 0x0003e20000100800 */
[----:B------:R-:W-:-:S03]  /*9d50*/  FFMA R173, R173, UR61, -R0 ;  /* 0x0000003dadad7c23 */ /* 0x000fc60008000800 */
[----:B-1----:R-:W3:Y:S04]  /*9d60*/  LDL.LU R221, [R1+0x184] ;  /* 0x0001840001dd7983 */ /* 0x002ee80000300800 */
[----:B------:R1:W-:Y:S01]  /*9d70*/  STL [R1+0x344], R220 ;  /* 0x000344dc01007387 */ /* 0x0003e20000100800 */
[----:B------:R-:W-:-:S03]  /*9d80*/  FFMA R169, R169, UR61, -R0 ;  /* 0x0000003da9a97c23 */ /* 0x000fc60008000800 */
[----:B-1----:R-:W3:Y:S04]  /*9d90*/  LDL.LU R220, [R1+0x190] ;  /* 0x0001900001dc7983 */ /* 0x002ee80000300800 */
[----:B------:R1:W-:Y:S01]  /*9da0*/  STL [R1+0x340], R219 ;  /* 0x000340db01007387 */ /* 0x0003e20000100800 */
[--C-:B------:R-:W-:Y:S01]  /*9db0*/  FFMA R177, R177, UR61, -R0.reuse ;  /* 0x0000003db1b17c23 */ /* 0x100fe20008000800 */
[----:B------:R-:W-:Y:S02]  /*9dc0*/  @!P5 FMUL R10, R10, R10 ;  /* 0x0000000a0a0ad220 */ /* 0x000fe40000400000 */
[----:B-1----:R-:W3:Y:S04]  /*9dd0*/  LDL.LU R219, [R1+0x194] ;  /* 0x0001940001db7983 */ /* 0x002ee80000300800 */
[----:B------:R1:W-:Y:S01]  /*9de0*/  STL [R1+0x33c], R218 ;  /* 0x00033cda01007387 */ /* 0x0003e20000100800 */
[----:B------:R-:W-:Y:S01]  /*9df0*/  FFMA R168, R168, UR61, -R0 ;  /* 0x0000003da8a87c23 */ /* 0x000fe20008000800 */
[----:B------:R-:W-:-:S02]  /*9e00*/  FSETP.GEU.AND P5, PT, R173, -126, PT ;  /* 0xc2fc0000ad00780b */ /* 0x000fc40003fae000 */
[----:B-1----:R-:W3:Y:S04]  /*9e10*/  LDL.LU R218, [R1+0x1a0] ;  /* 0x0001a00001da7983 */ /* 0x002ee80000300800 */
[----:B------:R-:W3:Y:S04]  /*9e20*/  LDL.LU R18, [R1+0x1f0] ;  /* 0x0001f00001127983 */ /* 0x000ee80000300800 */
[----:B------:R-:W3:Y:S04]  /*9e30*/  LDL.LU R15, [R1+0x1f4] ;  /* 0x0001f400010f7983 */ /* 0x000ee80000300800 */
[----:B------:R1:W-:Y:S01]  /*9e40*/  STL [R1+0x338], R217 ;  /* 0x000338d901007387 */ /* 0x0003e20000100800 */
[----:B------:R-:W-:Y:S01]  /*9e50*/  @!P4 FMUL R6, R6, R6 ;  /* 0x000000060606c220 */ /* 0x000fe20000400000 */
[----:B------:R-:W-:Y:S01]  /*9e60*/  @!P6 FMUL R160, R160, R160 ;  /* 0x000000a0a0a0e220 */ /* 0x000fe20000400000 */
[----:B------:R-:W-:Y:S01]  /*9e70*/  FSETP.GEU.AND P4, PT, R169, -126, PT ;  /* 0xc2fc0000a900780b */ /* 0x000fe20003f8e000 */
[----:B-1----:R-:W3:Y:S04]  /*9e80*/  LDL.LU R217, [R1+0x1e4] ;  /* 0x0001e40001d97983 */ /* 0x002ee80000300800 */
[----:B------:R1:W-:Y:S01]  /*9e90*/  STL [R1+0x334], R216 ;  /* 0x000334d801007387 */ /* 0x0003e20000100800 */
[----:B------:R-:W-:Y:S01]  /*9ea0*/  FSETP.GEU.AND P6, PT, R177, -126, PT ;  /* 0xc2fc0000b100780b */ /* 0x000fe20003fce000 */
[----:B------:R-:W-:Y:S01]  /*9eb0*/  @!P3 FMUL R156, R156, R156 ;  /* 0x0000009c9c9cb220 */ /* 0x000fe20000400000 */
[----:B------:R-:W-:Y:S01]  /*9ec0*/  FSETP.GEU.AND P3, PT, R168, -126, PT ;  /* 0xc2fc0000a800780b */ /* 0x000fe20003f6e000 */
[----:B-1----:R-:W3:Y:S04]  /*9ed0*/  LDL.LU R216, [R1+0xc] ;  /* 0x00000c0001d87983 */ /* 0x002ee80000300800 */
[----:B------:R1:W-:Y:S01]  /*9ee0*/  STL [R1+0x330], R215 ;  /* 0x000330d701007387 */ /* 0x0003e20000100800 */
[----:B------:R-:W-:-:S03]  /*9ef0*/  @!P2 FMUL R165, R165, 0.5 ;  /* 0x3f000000a5a5a820 */ /* 0x000fc60000400000 */
[----:B-1----:R-:W3:Y:S04]  /*9f00*/  LDL.LU R215, [R1+0x18] ;  /* 0x0000180001d77983 */ /* 0x002ee80000300800 */
[----:B------:R1:W-:Y:S01]  /*9f10*/  STL [R1+0x32c], R214 ;  /* 0x00032cd601007387 */ /* 0x0003e20000100800 */
[----:B------:R-:W4:Y:S03]  /*9f20*/  MUFU.EX2 R9, R165 ;  /* 0x000000a500097308 */ /* 0x000f260000000800 */
[----:B-1----:R-:W3:Y:S04]  /*9f30*/  LDL.LU R214, [R1+0x1c] ;  /* 0x00001c0001d67983 */ /* 0x002ee80000300800 */
[----:B------:R1:W-:Y:S01]  /*9f40*/  STL [R1+0x328], R213 ;  /* 0x000328d501007387 */ /* 0x0003e20000100800 */
[----:B------:R-:W-:-:S03]  /*9f50*/  @!P5 FMUL R173, R173, 0.5 ;  /* 0x3f000000adadd820 */ /* 0x000fc60000400000 */
        /* <DEDUP_REMOVED lines=8> */
[----:B------:R-:W-:Y:S01]  /*9fe0*/  @!P3 FMUL R168, R168, 0.5 ;  /* 0x3f000000a8a8b820 */ /* 0x000fe20000400000 */
[----:B------:R-:W4:Y:S02]  /*9ff0*/  MUFU.EX2 R173, R173 ;  /* 0x000000ad00ad7308 */ /* 0x000f240000000800 */
[----:B-1----:R-:W3:Y:S04]  /*a000*/  LDL.LU R210, [R1+0x3c] ;  /* 0x00003c0001d27983 */ /* 0x002ee80000300800 */
[----:B------:R1:W-:Y:S01]  /*a010*/  STL [R1+0x318], R209 ;  /* 0x000318d101007387 */ /* 0x0003e20000100800 */
[----:B------:R-:W-:-:S03]  /*a020*/  FFMA R164, R164, UR61, -R0 ;  /* 0x0000003da4a47c23 */ /* 0x000fc60008000800 */
[----:B-1----:R-:W3:Y:S04]  /*a030*/  LDL.LU R209, [R1+0x48] ;  /* 0x0000480001d17983 */ /* 0x002ee80000300800 */
[----:B------:R1:W-:Y:S01]  /*a040*/  STL [R1+0x314], R208 ;  /* 0x000314d001007387 */ /* 0x0003e20000100800 */
[--C-:B------:R-:W-:Y:S01]  /*a050*/  FFMA R172, R172, UR61, -R0.reuse ;  /* 0x0000003dacac7c23 */ /* 0x100fe20008000800 */
[--C-:B------:R-:W-:Y:S01]  /*a060*/  FFMA R176, R176, UR61, -R0.reuse ;  /* 0x0000003db0b07c23 */ /* 0x100fe20008000800 */
[--C-:B------:R-:W-:Y:S01]  /*a070*/  FFMA R180, R180, UR61, -R0.reuse ;  /* 0x0000003db4b47c23 */ /* 0x100fe20008000800 */
[----:B-1----:R-:W3:Y:S04]  /*a080*/  LDL.LU R208, [R1+0x4c] ;  /* 0x00004c0001d07983 */ /* 0x002ee80000300800 */
[----:B------:R1:W-:Y:S01]  /*a090*/  STL [R1+0x310], R207 ;  /* 0x000310cf01007387 */ /* 0x0003e20000100800 */
[----:B------:R-:W2:Y:S01]  /*a0a0*/  MUFU.EX2 R169, R169 ;  /* 0x000000a900a97308 */ /* 0x000ea20000000800 */
[----:B------:R-:W-:-:S02]  /*a0b0*/  FFMA R0, R181, UR61, -R0 ;  /* 0x0000003db5007c23 */ /* 0x000fc40008000800 */
[----:B-1----:R-:W3:Y:S04]  /*a0c0*/  LDL.LU R207, [R1+0x58] ;  /* 0x0000580001cf7983 */ /* 0x002ee80000300800 */
[----:B------:R1:W-:Y:S01]  /*a0d0*/  STL [R1+0x30c], R206 ;  /* 0x00030cce01007387 */ /* 0x0003e20000100800 */
[----:B------:R-:W2:Y:S01]  /*a0e0*/  MUFU.EX2 R177, R177 ;  /* 0x000000b100b17308 */ /* 0x000ea20000000800 */
[----:B----4-:R-:W-:Y:S02]  /*a0f0*/  @!P2 FMUL R9, R9, R9 ;  /* 0x000000090909a220 */ /* 0x010fe40000400000 */
[----:B-1----:R-:W4:Y:S04]  /*a100*/  LDL.LU R206, [R1+0x5c] ;  /* 0x00005c0001ce7983 */ /* 0x002f280000300800 */
[----:B------:R1:W-:Y:S01]  /*a110*/  STL [R1+0x308], R205 ;  /* 0x000308cd01007387 */ /* 0x0003e20000100800 */
[----:B------:R-:W2:Y:S01]  /*a120*/  MUFU.EX2 R168, R168 ;  /* 0x000000a800a87308 */ /* 0x000ea20000000800 */
[----:B------:R-:W-:-:S02]  /*a130*/  FSETP.GEU.AND P2, PT, R0, -126, PT ;  /* 0xc2fc00000000780b */ /* 0x000fc40003f4e000 */
[----:B-1----:R-:W4:Y:S04]  /*a140*/  LDL.LU R205, [R1+0x68] ;  /* 0x0000680001cd7983 */ /* 0x002f280000300800 */
[----:B------:R1:W-:Y:S04]  /*a150*/  STL [R1+0x304], R204 ;  /* 0x000304cc01007387 */ /* 0x0003e80000100800 */
[----:B-1----:R-:W4:Y:S04]  /*a160*/  LDL.LU R204, [R1+0x6c] ;  /* 0x00006c0001cc7983 */ /* 0x002f280000300800 */
[----:B------:R1:W-:Y:S04]  /*a170*/  STL [R1+0x300], R203 ;  /* 0x000300cb01007387 */ /* 0x0003e80000100800 */
[----:B-1----:R-:W4:Y:S04]  /*a180*/  LDL.LU R203, [R1+0x78] ;  /* 0x0000780001cb7983 */ /* 0x002f280000300800 */
[----:B------:R1:W-:Y:S01]  /*a190*/  STL [R1+0x2fc], R202 ;  /* 0x0002fcca01007387 */ /* 0x0003e20000100800 */
[----:B------:R-:W-:-:S03]  /*a1a0*/  @!P5 FMUL R173, R173, R173 ;  /* 0x000000adadadd220 */ /* 0x000fc60000400000 */
[----:B-1----:R-:W4:Y:S04]  /*a1b0*/  LDL.LU R202, [R1+0x7c] ;  /* 0x00007c0001ca7983 */ /* 0x002f280000300800 */
[----:B------:R1:W-:Y:S01]  /*a1c0*/  STL [R1+0x2f8], R201 ;  /* 0x0002f8c901007387 */ /* 0x0003e20000100800 */
[----:B------:R-:W-:-:S03]  /*a1d0*/  FSETP.GEU.AND P5, PT, R176, -126, PT ;  /* 0xc2fc0000b000780b */ /* 0x000fc60003fae000 */
[----:B-1----:R-:W4:Y:S04]  /*a1e0*/  LDL.LU R201, [R1+0x88] ;  /* 0x0000880001c97983 */ /* 0x002f280000300800 */
[----:B------:R1:W-:Y:S01]  /*a1f0*/  STL [R1+0x2f4], R200 ;  /* 0x0002f4c801007387 */ /* 0x0003e20000100800 */
[----:B--2---:R-:W-:Y:S01]  /*a200*/  @!P4 FMUL R169, R169, R169 ;  /* 0x000000a9a9a9c220 */ /* 0x004fe20000400000 */
[----:B------:R-:W-:Y:S02]  /*a210*/  @!P6 FMUL R177, R177, R177 ;  /* 0x000000b1b1b1e220 */ /* 0x000fe40000400000 */
[----:B-1----:R-:W2:Y:S04]  /*a220*/  LDL.LU R200, [R1+0x8c] ;  /* 0x00008c0001c87983 */ /* 0x002ea80000300800 */
[----:B------:R1:W-:Y:S01]  /*a230*/  STL [R1+0x2f0], R199 ;  /* 0x0002f0c701007387 */ /* 0x0003e20000100800 */
[----:B------:R-:W-:Y:S01]  /*a240*/  FSETP.GEU.AND P4, PT, R172, -126, PT ;  /* 0xc2fc0000ac00780b */ /* 0x000fe20003f8e000 */
[----:B------:R-:W-:Y:S01]  /*a250*/  @!P3 FMUL R168, R168, R168 ;  /* 0x000000a8a8a8b220 */ /* 0x000fe20000400000 */
[----:B------:R-:W-:Y:S01]  /*a260*/  FSETP.GEU.AND P6, PT, R180, -126, PT ;  /* 0xc2fc0000b400780b */ /* 0x000fe20003fce000 */
[----:B-1----:R-:W2:Y:S04]  /*a270*/  LDL.LU R199, [R1+0x98] ;  /* 0x0000980001c77983 */ /* 0x002ea80000300800 */
[----:B------:R1:W-:Y:S01]  /*a280*/  STL [R1+0x2ec], R198 ;  /* 0x0002ecc601007387 */ /* 0x0003e20000100800 */
[----:B------:R-:W-:Y:S01]  /*a290*/  @!P2 FMUL R0, R0, 0.5 ;  /* 0x3f0000000000a820 */ /* 0x000fe20000400000 */
[----:B------:R-:W-:-:S02]  /*a2a0*/  FSETP.GEU.AND P3, PT, R164, -126, PT ;  /* 0xc2fc0000a400780b */ /* 0x000fc40003f6e000 */
[----:B-1----:R-:W2:Y:S04]  /*a2b0*/  LDL.LU R198, [R1+0x9c] ;  /* 0x00009c0001c67983 */ /* 0x002ea80000300800 */
[----:B------:R1:W-:Y:S01]  /*a2c0*/  STL [R1+0x2e8], R197 ;  /* 0x0002e8c501007387 */ /* 0x0003e20000100800 */
[----:B------:R1:W1:Y:S03]  /*a2d0*/  MUFU.EX2 R11, R0 ;  /* 0x00000000000b7308 */ /* 0x0002660000000800 */
[----:B-1----:R-:W2:Y:S04]  /*a2e0*/  LDL.LU R197, [R1+0xa8] ;  /* 0x0000a80001c57983 */ /* 0x002ea80000300800 */
[----:B------:R1:W-:Y:S04]  /*a2f0*/  STL [R1+0x2e4], R196 ;  /* 0x0002e4c401007387 */ /* 0x0003e80000100800 */
        /* <DEDUP_REMOVED lines=11> */
[----:B------:R-:W3:Y:S01]  /*a3b0*/  MUFU.EX2 R152, R176 ;  /* 0x000000b000987308 */ /* 0x000ee20000000800 */
[----:B------:R-:W-:Y:S02]  /*a3c0*/  @!P3 FMUL R164, R164, 0.5 ;  /* 0x3f000000a4a4b820 */ /* 0x000fe40000400000 */
[----:B-1----:R-:W2:Y:S04]  /*a3d0*/  LDL.LU R192, [R1+0xcc] ;  /* 0x0000cc0001c07983 */ /* 0x002ea80000300800 */
[----:B------:R1:W-:Y:S01]  /*a3e0*/  STL [R1+0x2d0], R191 ;  /* 0x0002d0bf01007387 */ /* 0x0003e20000100800 */
[----:B------:R-:W-:-:S03]  /*a3f0*/  FADD R3, -R3, R2 ;  /* 0x0000000203037221 */ /* 0x000fc60000000100 */
[----:B-1----:R-:W2:Y:S04]  /*a400*/  LDL.LU R191, [R1+0xd8] ;  /* 0x0000d80001bf7983 */ /* 0x002ea80000300800 */
[----:B------:R1:W-:Y:S01]  /*a410*/  STL [R1+0x2cc], R190 ;  /* 0x0002ccbe01007387 */ /* 0x0003e20000100800 */
[----:B------:R-:W3:Y:S03]  /*a420*/  MUFU.EX2 R5, R164 ;  /* 0x000000a400057308 */ /* 0x000ee60000000800 */
[----:B-1----:R-:W2:Y:S04]  /*a430*/  LDL.LU R190, [R1+0xdc] ;  /* 0x0000dc0001be7983 */ /* 0x002ea80000300800 */
[----:B------:R1:W-:Y:S01]  /*a440*/  STL [R1+0x2c8], R189 ;  /* 0x0002c8bd01007387 */ /* 0x0003e20000100800 */
[----:B------:R-:W3:Y:S01]  /*a450*/  MUFU.EX2 R172, R172 ;  /* 0x000000ac00ac7308 */ /* 0x000ee20000000800 */
[----:B------:R-:W-:-:S02]  /*a460*/  FMUL R0, R3, UR61 ;  /* 0x0000003d03007c20 */ /* 0x000fc40008400000 */
[----:B-1----:R-:W2:Y:S04]  /*a470*/  LDL.LU R189, [R1+0xe8] ;  /* 0x0000e80001bd7983 */ /* 0x002ea80000300800 */
[----:B------:R1:W-:Y:S01]  /*a480*/  STL [R1+0x2c4], R188 ;  /* 0x0002c4bc01007387 */ /* 0x0003e20000100800 */
[----:B------:R-:W3:Y:S01]  /*a490*/  MUFU.EX2 R180, R180 ;  /* 0x000000b400b47308 */ /* 0x000ee20000000800 */
[----:B------:R-:W-:Y:S01]  /*a4a0*/  FADD R3, R7, R169 ;  /* 0x000000a907037221 */ /* 0x000fe20000000000 */
[----:B------:R-:W-:Y:S01]  /*a4b0*/  FADD R2, R160, R177 ;  /* 0x000000b1a0027221 */ /* 0x000fe20000000000 */
[----:B-1----:R-:W2:Y:S04]  /*a4c0*/  LDL.LU R188, [R1+0xec] ;  /* 0x0000ec0001bc7983 */ /* 0x002ea80000300800 */
[----:B------:R1:W-:Y:S01]  /*a4d0*/  STL [R1+0x2c0], R187 ;  /* 0x0002c0bb01007387 */ /* 0x0003e20000100800 */
[----:B------:R-:W-:Y:S01]  /*a4e0*/  @!P2 FMUL R11, R11, R11 ;  /* 0x0000000b0b0ba220 */ /* 0x000fe20000400000 */
[----:B------:R-:W-:-:S02]  /*a4f0*/  FADD R12, R3, R2 ;  /* 0x00000002030c7221 */ /* 0x000fc40000000000 */
[----:B-1----:R-:W2:Y:S04]  /*a500*/  LDL.LU R187, [R1+0xf8] ;  /* 0x0000f80001bb7983 */ /* 0x002ea80000300800 */
[----:B------:R1:W-:Y:S01]  /*a510*/  STL [R1+0x2bc], R186 ;  /* 0x0002bcba01007387 */ /* 0x0003e20000100800 */
[----:B------:R-:W-:Y:S01]  /*a520*/  FADD R3, R6, R173 ;  /* 0x000000ad06037221 */ /* 0x000fe20000000000 */
[----:B------:R-:W-:Y:S02]  /*a530*/  FADD R2, R9, R11 ;  /* 0x0000000b09027221 */ /* 0x000fe40000000000 */
[----:B-1----:R-:W2:Y:S04]  /*a540*/  LDL.LU R186, [R1+0xfc] ;  /* 0x0000fc0001ba7983 */ /* 0x002ea80000300800 */
[----:B------:R1:W-:Y:S01]  /*a550*/  STL [R1+0x2b8], R185 ;  /* 0x0002b8b901007387 */ /* 0x0003e20000100800 */
[----:B------:R-:W-:-:S03]  /*a560*/  FADD R2, R3, R2 ;  /* 0x0000000203027221 */ /* 0x000fc60000000000 */
[----:B-1----:R-:W2:Y:S04]  /*a570*/  LDL.LU R185, [R1+0x108] ;  /* 0x0001080001b97983 */ /* 0x002ea80000300800 */
[----:B------:R1:W-:Y:S01]  /*a580*/  STL [R1+0x2b4], R184 ;  /* 0x0002b4b801007387 */ /* 0x0003e20000100800 */
[----:B---3--:R-:W-:-:S03]  /*a590*/  @!P5 FMUL R152, R152, R152 ;  /* 0x000000989898d220 */ /* 0x008fc60000400000 */
[----:B-1----:R-:W3:Y:S04]  /*a5a0*/  LDL.LU R184, [R1+0x10c] ;  /* 0x00010c0001b87983 */ /* 0x002ee80000300800 */
[----:B------:R1:W-:Y:S01]  /*a5b0*/  STL [R1+0x2b0], R23 ;  /* 0x0002b01701007387 */ /* 0x0003e20000100800 */
[----:B------:R-:W-:-:S03]  /*a5c0*/  FADD R14, R12, R2 ;  /* 0x000000020c0e7221 */ /* 0x000fc60000000000 */
[----:B-1----:R-:W3:Y:S04]  /*a5d0*/  LDL.LU R23, [R1+0x118] ;  /* 0x0001180001177983 */ /* 0x002ee80000300800 */
[----:B------:R1:W-:Y:S01]  /*a5e0*/  STL [R1+0x2ac], R20 ;  /* 0x0002ac1401007387 */ /* 0x0003e20000100800 */
[----:B------:R-:W-:Y:S01]  /*a5f0*/  FADD R3, R8, R168 ;  /* 0x000000a808037221 */ /* 0x000fe20000000000 */
[----:B------:R-:W-:Y:S02]  /*a600*/  FADD R2, R10, R152 ;  /* 0x000000980a027221 */ /* 0x000fe40000000000 */
[----:B-1----:R-:W3:Y:S04]  /*a610*/  LDL.LU R20, [R1+0x11c] ;  /* 0x00011c0001147983 */ /* 0x002ee80000300800 */
[----:B------:R1:W-:Y:S01]  /*a620*/  STL [R1+0x2a8], R19 ;  /* 0x0002a81301007387 */ /* 0x0003e20000100800 */
[----:B------:R-:W-:Y:S01]  /*a630*/  @!P3 FMUL R5, R5, R5 ;  /* 0x000000050505b220 */ /* 0x000fe20000400000 */
[----:B------:R-:W-:Y:S01]  /*a640*/  @!P4 FMUL R172, R172, R172 ;  /* 0x000000acacacc220 */ /* 0x000fe20000400000 */
[----:B------:R-:W-:Y:S01]  /*a650*/  @!P6 FMUL R180, R180, R180 ;  /* 0x000000b4b4b4e220 */ /* 0x000fe20000400000 */
[----:B-1----:R-:W3:Y:S04]  /*a660*/  LDL.LU R19, [R1+0x128] ;  /* 0x0001280001137983 */ /* 0x002ee80000300800 */
[----:B------:R-:W3:Y:S04]  /*a670*/  LDL.LU R235, [R1+0x198] ;  /* 0x0001980001eb7983 */ /* 0x000ee80000300800 */
[----:B------:R-:W3:Y:S04]  /*a680*/  LDL.LU R234, [R1+0x19c] ;  /* 0x00019c0001ea7983 */ /* 0x000ee80000300800 */
[----:B------:R-:W3:Y:S04]  /*a690*/  LDL.LU R233, [R1+0x1a8] ;  /* 0x0001a80001e97983 */ /* 0x000ee80000300800 */
[----:B------:R-:W3:Y:S04]  /*a6a0*/  LDL.LU R232, [R1+0x1ac] ;  /* 0x0001ac0001e87983 */ /* 0x000ee80000300800 */
[----:B------:R-:W3:Y:S04]  /*a6b0*/  LDL.LU R231, [R1+0x1b8] ;  /* 0x0001b80001e77983 */ /* 0x000ee80000300800 */
[----:B------:R-:W3:Y:S01]  /*a6c0*/  LDL.LU R230, [R1+0x1bc] ;  /* 0x0001bc0001e67983 */ /* 0x000ee20000300800 */
[----:B------:R-:W-:-:S03]  /*a6d0*/  FADD R12, R3, R2 ;  /* 0x00000002030c7221 */ /* 0x000fc60000000000 */
[----:B------:R-:W3:Y:S01]  /*a6e0*/  LDL.LU R229, [R1+0x1c8] ;  /* 0x0001c80001e57983 */ /* 0x000ee20000300800 */
[----:B------:R-:W-:-:S03]  /*a6f0*/  FADD R3, R156, R172 ;  /* 0x000000ac9c037221 */ /* 0x000fc60000000000 */
[----:B------:R-:W3:Y:S01]  /*a700*/  LDL.LU R228, [R1+0x1cc] ;  /* 0x0001cc0001e47983 */ /* 0x000ee20000300800 */
[----:B------:R-:W-:-:S03]  /*a710*/  FADD R2, R5, R180 ;  /* 0x000000b405027221 */ /* 0x000fc60000000000 */
[----:B------:R-:W3:Y:S04]  /*a720*/  LDL.LU R227, [R1+0x1d8] ;  /* 0x0001d80001e37983 */ /* 0x000ee80000300800 */
[----:B------:R-:W3:Y:S04]  /*a730*/  LDL.LU R226, [R1+0x1dc] ;  /* 0x0001dc0001e27983 */ /* 0x000ee80000300800 */
[----:B------:R-:W3:Y:S01]  /*a740*/  LDL.LU R225, [R1+0x1e8] ;  /* 0x0001e80001e17983 */ /* 0x000ee20000300800 */
[----:B------:R-:W-:-:S03]  /*a750*/  FADD R2, R3, R2 ;  /* 0x0000000203027221 */ /* 0x000fc60000000000 */
[----:B------:R-:W3:Y:S04]  /*a760*/  LDL.LU R224, [R1+0x1ec] ;  /* 0x0001ec0001e07983 */ /* 0x000ee80000300800 */
[----:B------:R-:W3:Y:S04]  /*a770*/  LDL.LU R223, [R1+0x1f8] ;  /* 0x0001f80001df7983 */ /* 0x000ee80000300800 */
[----:B------:R-:W3:Y:S01]  /*a780*/  LDL.LU R222, [R1+0x1fc] ;  /* 0x0001fc0001de7983 */ /* 0x000ee20000300800 */
[----:B------:R-:W-:-:S03]  /*a790*/  R2UR UR7, R16 ;  /* 0x00000000100772ca */ /* 0x000fc600000e0000 */
[----:B------:R-:W3:Y:S01]  /*a7a0*/  LDL.LU R181, [R1+0x18c] ;  /* 0x00018c0001b57983 */ /* 0x000ee20000300800 */
[----:B------:R-:W-:-:S03]  /*a7b0*/  FADD R2, R12, R2 ;  /* 0x000000020c027221 */ /* 0x000fc60000000000 */
[----:B------:R-:W4:Y:S04]  /*a7c0*/  LDL.LU R153, [R1+0x1e0] ;  /* 0x0001e00001997983 */ /* 0x000f280000300800 */
[----:B------:R-:W2:Y:S04]  /*a7d0*/  LDL.LU R157, [R1+0x1d4] ;  /* 0x0001d400019d7983 */ /* 0x000ea80000300800 */
[----:B------:R-:W3:Y:S04]  /*a7e0*/  LDL.LU R161, [R1+0x1d0] ;  /* 0x0001d00001a17983 */ /* 0x000ee80000300800 */
[----:B------:R-:W4:Y:S01]  /*a7f0*/  LDL.LU R165, [R1+0x1c4] ;  /* 0x0001c40001a57983 */ /* 0x000f220000300800 */
[----:B------:R-:W-:-:S03]  /*a800*/  FADD R2, R2, R14 ;  /* 0x0000000e02027221 */ /* 0x000fc60000000000 */
[----:B------:R-:W2:Y:S01]  /*a810*/  LDL.LU R164, [R1+0x1c0] ;  /* 0x0001c00001a47983 */ /* 0x000ea20000300800 */
[----:B------:R-:W-:-:S03]  /*a820*/  FSETP.GEU.AND P2, PT, R0, -126, PT ;  /* 0xc2fc00000000780b */ /* 0x000fc60003f4e000 */
[----:B------:R-:W3:Y:S04]  /*a830*/  LDL.LU R176, [R1+0x188] ;  /* 0x0001880001b07983 */ /* 0x000ee80000300800 */
[----:B------:R-:W4:Y:S04]  /*a840*/  LDL.LU R3, [R1+0x1b4] ;  /* 0x0001b40001037983 */ /* 0x000f280000300800 */
[----:B------:R-:W2:Y:S02]  /*a850*/  LDL.LU R12, [R1+0x1b0] ;  /* 0x0001b000010c7983 */ /* 0x000ea40000300800 */
[----:B------:R-:W-:-:S02]  /*a860*/  @!P2 FMUL R0, R0, 0.5 ;  /* 0x3f0000000000a820 */ /* 0x000fc40000400000 */
[----:B------:R-:W3:Y:S04]  /*a870*/  LDL.LU R14, [R1+0x1a4] ;  /* 0x0001a400010e7983 */ /* 0x000ee80000300800 */
[----:B------:R-:W1:Y:S02]  /*a880*/  MUFU.EX2 R0, R0 ;  /* 0x0000000000007308 */ /* 0x000e640000000800 */
[----:B-1----:R-:W-:-:S04]  /*a890*/  @!P2 FMUL R0, R0, R0 ;  /* 0x000000000000a220 */ /* 0x002fc80000400000 */
[-C--:B------:R-:W-:Y:S01]  /*a8a0*/  FMUL R58, R58, R0.reuse ;  /* 0x000000003a3a7220 */ /* 0x080fe20000400000 */
[-C--:B------:R-:W-:Y:S01]  /*a8b0*/  FMUL R59, R59, R0.reuse ;  /* 0x000000003b3b7220 */ /* 0x080fe20000400000 */
[-C--:B------:R-:W-:Y:S01]  /*a8c0*/  FMUL R62, R62, R0.reuse ;  /* 0x000000003e3e7220 */ /* 0x080fe20000400000 */
[-C--:B------:R-:W-:Y:S02]  /*a8d0*/  FMUL R63, R63, R0.reuse ;  /* 0x000000003f3f7220 */ /* 0x080fe40000400000 */
[----:B------:R1:W-:Y:S01]  /*a8e0*/  STL [R1], R58 ;  /* 0x0000003a01007387 */ /* 0x0003e20000100800 */
[-C--:B------:R-:W-:Y:S01]  /*a8f0*/  FMUL R66, R66, R0.reuse ;  /* 0x0000000042427220 */ /* 0x080fe20000400000 */
[-C--:B------:R-:W-:Y:S01]  /*a900*/  FMUL R67, R67, R0.reuse ;  /* 0x0000000043437220 */ /* 0x080fe20000400000 */
[-C--:B------:R-:W-:Y:S01]  /*a910*/  FMUL R70, R70, R0.reuse ;  /* 0x0000000046467220 */ /* 0x080fe20000400000 */
[----:B-1----:R-:W4:Y:S04]  /*a920*/  LDL.LU R58, [R1+0x40c] ;  /* 0x00040c00013a7983 */ /* 0x002f280000300800 */
[----:B------:R1:W-:Y:S01]  /*a930*/  STL [R1+0x4], R59 ;  /* 0x0000043b01007387 */ /* 0x0003e20000100800 */
[-C--:B------:R-:W-:Y:S01]  /*a940*/  FMUL R71, R71, R0.reuse ;  /* 0x0000000047477220 */ /* 0x080fe20000400000 */
[----:B------:R-:W-:-:S02]  /*a950*/  FMUL R74, R74, R0 ;  /* 0x000000004a4a7220 */ /* 0x000fc40000400000 */
[----:B-1----:R-:W4:Y:S04]  /*a960*/  LDL.LU R59, [R1+0x408] ;  /* 0x00040800013b7983 */ /* 0x002f280000300800 */
[----:B------:R1:W-:Y:S01]  /*a970*/  STL [R1+0x10], R62 ;  /* 0x0000103e01007387 */ /* 0x0003e20000100800 */
[----:B------:R-:W-:-:S03]  /*a980*/  FMUL R75, R75, R0 ;  /* 0x000000004b4b7220 */ /* 0x000fc60000400000 */
        /* <DEDUP_REMOVED lines=131> */
[----:B---3--:R-:W-:-:S03]  /*b1c0*/  FMUL R14, R14, R0 ;  /* 0x000000000e0e7220 */ /* 0x008fc60000400000 */
[----:B-1----:R-:W3:Y:S04]  /*b1d0*/  LDL.LU R150, [R1+0x354] ;  /* 0x0003540001967983 */ /* 0x002ee80000300800 */
[----:B------:R1:W-:Y:S01]  /*b1e0*/  STL [R1+0x174], R151 ;  /* 0x0001749701007387 */ /* 0x0003e20000100800 */
[----:B--2---:R-:W-:-:S03]  /*b1f0*/  FMUL R12, R12, R0 ;  /* 0x000000000c0c7220 */ /* 0x004fc60000400000 */
[----:B-1----:R-:W2:Y:S04]  /*b200*/  LDL.LU R151, [R1+0x350] ;  /* 0x0003500001977983 */ /* 0x002ea80000300800 */
[----:B------:R1:W-:Y:S04]  /*b210*/  STL [R1+0x180], R21 ;  /* 0x0001801501007387 */ /* 0x0003e80000100800 */
[----:B-1----:R-:W2:Y:S04]  /*b220*/  LDL.LU R21, [R1+0x34c] ;  /* 0x00034c0001157983 */ /* 0x002ea80000300800 */
[----:B------:R1:W-:Y:S04]  /*b230*/  STL [R1+0x184], R221 ;  /* 0x000184dd01007387 */ /* 0x0003e80000100800 */
[----:B-1----:R1:W5:Y:S04]  /*b240*/  LDL.LU R221, [R1+0x348] ;  /* 0x0003480001dd7983 */ /* 0x0023680000300800 */
[----:B------:R1:W-:Y:S04]  /*b250*/  STL [R1+0x190], R220 ;  /* 0x000190dc01007387 */ /* 0x0003e80000100800 */
[----:B-1----:R1:W5:Y:S04]  /*b260*/  LDL.LU R220, [R1+0x344] ;  /* 0x0003440001dc7983 */ /* 0x0023680000300800 */
[----:B------:R1:W-:Y:S04]  /*b270*/  STL [R1+0x194], R219 ;  /* 0x000194db01007387 */ /* 0x0003e80000100800 */
[----:B-1----:R1:W5:Y:S04]  /*b280*/  LDL.LU R219, [R1+0x340] ;  /* 0x0003400001db7983 */ /* 0x0023680000300800 */
[----:B------:R1:W-:Y:S04]  /*b290*/  STL [R1+0x1a0], R218 ;  /* 0x0001a0da01007387 */ /* 0x0003e80000100800 */
[----:B-1----:R1:W5:Y:S04]  /*b2a0*/  LDL.LU R218, [R1+0x33c] ;  /* 0x00033c0001da7983 */ /* 0x0023680000300800 */
[----:B------:R-:W-:Y:S04]  /*b2b0*/  STL [R1+0x1a4], R14 ;  /* 0x0001a40e01007387 */ /* 0x000fe80000100800 */
[----:B------:R1:W-:Y:S02]  /*b2c0*/  STL [R1+0x1b0], R12 ;  /* 0x0001b00c01007387 */ /* 0x0003e40000100800 */
        /* <DEDUP_REMOVED lines=15> */
[----:B------:R-:W-:Y:S01]  /*b3c0*/  FMNMX R12, R183, R12, !PT ;  /* 0x0000000cb70c7209 */ /* 0x000fe20007800000 */
[-C--:B----4-:R-:W-:Y:S01]  /*b3d0*/  FMUL R3, R3, R0.reuse ;  /* 0x0000000003037220 */ /* 0x090fe20000400000 */
[-C--:B------:R-:W-:Y:S01]  /*b3e0*/  FMUL R164, R164, R0.reuse ;  /* 0x00000000a4a47220 */ /* 0x080fe20000400000 */
        /* <DEDUP_REMOVED lines=70> */
[----:B------:R-:W-:Y:S01]  /*b850*/  FMUL R149, R149, R0 ;  /* 0x0000000095957220 */ /* 0x000fe20000400000 */
[----:B------:R-:W-:-:S02]  /*b860*/  FFMA R22, R0, R22, R2 ;  /* 0x0000001600167223 */ /* 0x000fc40000000002 */
[----:B------:R-:W1:Y:S02]  /*b870*/  SHFL.BFLY PT, R0, R12, 0x1, 0x1f ;  /* 0x0c201f000c007f89 */ /* 0x000e6400000e0000 */
[----:B-1----:R-:W-:-:S05]  /*b880*/  FMNMX R12, R12, R0, !PT ;  /* 0x000000000c0c7209 */ /* 0x002fca0007800000 */
[----:B------:R-:W1:Y:S02]  /*b890*/  SHFL.BFLY PT, R0, R12, 0x2, 0x1f ;  /* 0x0c401f000c007f89 */ /* 0x000e6400000e0000 */
[----:B-1----:R-:W-:-:S04]  /*b8a0*/  FMNMX R12, R12, R0, !PT ;  /* 0x000000000c0c7209 */ /* 0x002fc80007800000 */
[----:B------:R-:W-:-:S04]  /*b8b0*/  FSETP.NEU.AND P2, PT, R12, -INF , PT ;  /* 0xff8000000c00780b */ /* 0x000fc80003f4d000 */
[----:B------:R-:W-:-:S05]  /*b8c0*/  FSEL R2, R12, RZ, P2 ;  /* 0x000000ff0c027208 */ /* 0x000fca0001000000 */
[----:B------:R-:W-:-:S04]  /*b8d0*/  FMUL R0, R2, UR61 ;  /* 0x0000003d02007c20 */ /* 0x000fc80008400000 */
[----:B------:R-:W-:-:S05]  /*b8e0*/  FFMA R154, R154, UR61, -R0 ;  /* 0x0000003d9a9a7c23 */ /* 0x000fca0008000800 */
[----:B------:R-:W-:Y:S01]  /*b8f0*/  FSETP.GEU.AND P6, PT, R154, -126, PT ;  /* 0xc2fc00009a00780b */ /* 0x000fe20003fce000 */
[----:B------:R-:W-:-:S05]  /*b900*/  FFMA R155, R155, UR61, -R0 ;  /* 0x0000003d9b9b7c23 */ /* 0x000fca0008000800 */
[----:B------:R-:W-:-:S07]  /*b910*/  FSETP.GEU.AND P2, PT, R155, -126, PT ;  /* 0xc2fc00009b00780b */ /* 0x000fce0003f4e000 */
[----:B------:R-:W-:-:S06]  /*b920*/  @!P6 FMUL R154, R154, 0.5 ;  /* 0x3f0000009a9ae820 */ /* 0x000fcc0000400000 */
[----:B------:R-:W1:Y:S01]  /*b930*/  MUFU.EX2 R154, R154 ;  /* 0x0000009a009a7308 */ /* 0x000e620000000800 */
[--C-:B------:R-:W-:Y:S01]  /*b940*/  FFMA R162, R162, UR61, -R0.reuse ;  /* 0x0000003da2a27c23 */ /* 0x100fe20008000800 */
[--C-:B------:R-:W-:Y:S01]  /*b950*/  FFMA R158, R158, UR61, -R0.reuse ;  /* 0x0000003d9e9e7c23 */ /* 0x100fe20008000800 */
[----:B------:R-:W-:Y:S01]  /*b960*/  @!P2 FMUL R155, R155, 0.5 ;  /* 0x3f0000009b9ba820 */ /* 0x000fe20000400000 */
[----:B------:R-:W-:Y:S02]  /*b970*/  STL [R1+0x1b4], R3 ;  /* 0x0001b40301007387 */ /* 0x000fe40000100800 */
[----:B------:R-:W-:Y:S01]  /*b980*/  FSETP.GEU.AND P5, PT, R162, -126, PT ;  /* 0xc2fc0000a200780b */ /* 0x000fe20003fae000 */
[--C-:B------:R-:W-:Y:S01]  /*b990*/  FFMA R163, R163, UR61, -R0.reuse ;  /* 0x0000003da3a37c23 */ /* 0x100fe20008000800 */
[----:B------:R-:W-:Y:S01]  /*b9a0*/  STL [R1+0x1c0], R164 ;  /* 0x0001c0a401007387 */ /* 0x000fe20000100800 */
[----:B------:R-:W-:Y:S01]  /*b9b0*/  FFMA R159, R159, UR61, -R0 ;  /* 0x0000003d9f9f7c23 */ /* 0x000fe20008000800 */
[----:B------:R-:W-:-:S02]  /*b9c0*/  FSETP.GEU.AND P3, PT, R158, -126, PT ;  /* 0xc2fc00009e00780b */ /* 0x000fc40003f6e000 */
[----:B------:R4:W-:Y:S02]  /*b9d0*/  STL [R1+0x1c4], R165 ;  /* 0x0001c4a501007387 */ /* 0x0009e40000100800 */
[----:B------:R-:W-:Y:S01]  /*b9e0*/  FSETP.GEU.AND P4, PT, R159, -126, PT ;  /* 0xc2fc00009f00780b */ /* 0x000fe20003f8e000 */
[----:B-1----:R-:W-:Y:S01]  /*b9f0*/  @!P6 FMUL R154, R154, R154 ;  /* 0x0000009a9a9ae220 */ /* 0x002fe20000400000 */
[----:B------:R-:W-:Y:S01]  /*ba00*/  FSETP.GEU.AND P6, PT, R163, -126, PT ;  /* 0xc2fc0000a300780b */ /* 0x000fe20003fce000 */
[----:B----4-:R-:W1:Y:S02]  /*ba10*/  MUFU.EX2 R165, R155 ;  /* 0x0000009b00a57308 */ /* 0x010e640000000800 */
[----:B------:R-:W-:Y:S01]  /*ba20*/  @!P5 FMUL R162, R162, 0.5 ;  /* 0x3f000000a2a2d820 */ /* 0x000fe20000400000 */
[----:B------:R-:W-:Y:S01]  /*ba30*/  FFMA R167, R167, UR61, -R0 ;  /* 0x0000003da7a77c23 */ /* 0x000fe20008000800 */
[----:B------:R-:W-:Y:S02]  /*ba40*/  STL [R1+0x1d0], R161 ;  /* 0x0001d0a101007387 */ /* 0x000fe40000100800 */
[----:B------:R-:W-:-:S02]  /*ba50*/  @!P3 FMUL R158, R158, 0.5 ;  /* 0x3f0000009e9eb820 */ /* 0x000fc40000400000 */
[----:B------:R-:W-:Y:S01]  /*ba60*/  STL [R1+0x1d4], R157 ;  /* 0x0001d49d01007387 */ /* 0x000fe20000100800 */
[----:B------:R-:W4:Y:S03]  /*ba70*/  MUFU.EX2 R162, R162 ;  /* 0x000000a200a27308 */ /* 0x000f260000000800 */
[----:B------:R-:W-:Y:S01]  /*ba80*/  @!P6 FMUL R163, R163, 0.5 ;  /* 0x3f000000a3a3e820 */ /* 0x000fe20000400000 */
[----:B------:R-:W-:Y:S01]  /*ba90*/  STL [R1+0x1e0], R153 ;  /* 0x0001e09901007387 */ /* 0x000fe20000100800 */
[----:B------:R-:W-:-:S03]  /*baa0*/  @!P4 FMUL R159, R159, 0.5 ;  /* 0x3f0000009f9fc820 */ /* 0x000fc60000400000 */
[----:B------:R3:W-:Y:S01]  /*bab0*/  STL [R1+0x1e4], R217 ;  /* 0x0001e4d901007387 */ /* 0x0007e20000100800 */
[----:B-1----:R-:W-:Y:S01]  /*bac0*/  @!P2 FMUL R165, R165, R165 ;  /* 0x000000a5a5a5a220 */ /* 0x002fe20000400000 */
[----:B------:R-:W-:Y:S01]  /*bad0*/  FSETP.GEU.AND P2, PT, R167, -126, PT ;  /* 0xc2fc0000a700780b */ /* 0x000fe20003f4e000 */
[----:B------:R-:W1:Y:S01]  /*bae0*/  MUFU.EX2 R158, R158 ;  /* 0x0000009e009e7308 */ /* 0x000e620000000800 */
[----:B---3--:R-:W3:Y:S07]  /*baf0*/  LDL.LU R217, [R1+0x8] ;  /* 0x0000080001d97983 */ /* 0x008eee0000300800 */
[----:B------:R-:W2:Y:S01]  /*bb00*/  MUFU.EX2 R161, R163 ;  /* 0x000000a300a17308 */ /* 0x000ea20000000800 */
[----:B------:R-:W-:Y:S04]  /*bb10*/  STL [R1+0x1f0], R18 ;  /* 0x0001f01201007387 */ /* 0x000fe80000100800 */
[----:B------:R4:W-:Y:S01]  /*bb20*/  STL [R1+0x1f4], R15 ;  /* 0x0001f40f01007387 */ /* 0x0009e20000100800 */
[----:B------:R-:W-:Y:S01]  /*bb30*/  FFMA R175, R175, UR61, -R0 ;  /* 0x0000003dafaf7c23 */ /* 0x000fe20008000800 */
[----:B----4-:R-:W-:-:S02]  /*bb40*/  FADD R15, -R2, R4 ;  /* 0x00000004020f7221 */ /* 0x010fc40000000100 */
[----:B------:R-:W4:Y:S01]  /*bb50*/  MUFU.EX2 R4, R159 ;  /* 0x0000009f00047308 */ /* 0x000f220000000800 */
[----:B------:R-:W-:Y:S01]  /*bb60*/  @!P2 FMUL R167, R167, 0.5 ;  /* 0x3f000000a7a7a820 */ /* 0x000fe20000400000 */
[----:B------:R-:W-:Y:S01]  /*bb70*/  @!P5 FMUL R162, R162, R162 ;  /* 0x000000a2a2a2d220 */ /* 0x000fe20000400000 */
[--C-:B------:R-:W-:Y:S01]  /*bb80*/  FFMA R170, R170, UR61, -R0.reuse ;  /* 0x0000003daaaa7c23 */ /* 0x100fe20008000800 */
[----:B------:R-:W-:Y:S01]  /*bb90*/  FSETP.GEU.AND P5, PT, R175, -126, PT ;  /* 0xc2fc0000af00780b */ /* 0x000fe20003fae000 */
[--C-:B------:R-:W-:Y:S01]  /*bba0*/  FFMA R179, R179, UR61, -R0.reuse ;  /* 0x0000003db3b37c23 */ /* 0x100fe20008000800 */
[----:B------:R-:W-:Y:S02]  /*bbb0*/  FFMA R171, R171, UR61, -R0 ;  /* 0x0000003dabab7c23 */ /* 0x000fe40008000800 */
[----:B------:R-:W4:Y:S01]  /*bbc0*/  MUFU.EX2 R3, R167 ;  /* 0x000000a700037308 */ /* 0x000f220000000800 */
[----:B-1----:R-:W-:Y:S01]  /*bbd0*/  @!P3 FMUL R158, R158, R158 ;  /* 0x0000009e9e9eb220 */ /* 0x002fe20000400000 */
[----:B--2---:R-:W-:Y:S01]  /*bbe0*/  @!P6 FMUL R161, R161, R161 ;  /* 0x000000a1a1a1e220 */ /* 0x004fe20000400000 */
[----:B------:R-:W-:-:S02]  /*bbf0*/  FSETP.GEU.AND P3, PT, R170, -126, PT ;  /* 0xc2fc0000aa00780b */ /* 0x000fc40003f6e000 */
[----:B------:R-:W-:Y:S01]  /*bc00*/  FSETP.GEU.AND P6, PT, R179, -126, PT ;  /* 0xc2fc0000b300780b */ /* 0x000fe20003fce000 */
[----:B----4-:R-:W-:Y:S01]  /*bc10*/  @!P4 FMUL R4, R4, R4 ;  /* 0x000000040404c220 */ /* 0x010fe20000400000 */
[----:B------:R-:W-:Y:S02]  /*bc20*/  FSETP.GEU.AND P4, PT, R171, -126, PT ;  /* 0xc2fc0000ab00780b */ /* 0x000fe40003f8e000 */
[----:B------:R-:W-:Y:S01]  /*bc30*/  @!P5 FMUL R175, R175, 0.5 ;  /* 0x3f000000afafd820 */ /* 0x000fe20000400000 */
[--C-:B------:R-:W-:Y:S01]  /*bc40*/  FFMA R183, R183, UR61, -R0.reuse ;  /* 0x0000003db7b77c23 */ /* 0x100fe20008000800 */
[--C-:B------:R-:W-:Y:S01]  /*bc50*/  FFMA R178, R178, UR61, -R0.reuse ;  /* 0x0000003db2b27c23 */ /* 0x100fe20008000800 */
[--C-:B------:R-:W-:Y:S01]  /*bc60*/  FFMA R166, R166, UR61, -R0.reuse ;  /* 0x0000003da6a67c23 */ /* 0x100fe20008000800 */
[----:B------:R-:W-:-:S03]  /*bc70*/  FFMA R174, R174, UR61, -R0 ;  /* 0x0000003daeae7c23 */ /* 0x000fc60008000800 */
[----:B------:R-:W-:Y:S01]  /*bc80*/  @!P3 FMUL R170, R170, 0.5 ;  /* 0x3f000000aaaab820 */ /* 0x000fe20000400000 */
[----:B------:R-:W1:Y:S01]  /*bc90*/  MUFU.EX2 R175, R175 ;  /* 0x000000af00af7308 */ /* 0x000e620000000800 */
[----:B------:R-:W-:Y:S01]  /*bca0*/  @!P6 FMUL R179, R179, 0.5 ;  /* 0x3f000000b3b3e820 */ /* 0x000fe20000400000 */
[----:B------:R-:W-:Y:S01]  /*bcb0*/  @!P2 FMUL R3, R3, R3 ;  /* 0x000000030303a220 */ /* 0x000fe20000400000 */
[----:B------:R-:W-:Y:S01]  /*bcc0*/  FSETP.GEU.AND P2, PT, R183, -126, PT ;  /* 0xc2fc0000b700780b */ /* 0x000fe20003f4e000 */
[----:B------:R-:W2:Y:S01]  /*bcd0*/  LDL.LU R167, [R1+0x17c] ;  /* 0x00017c0001a77983 */ /* 0x000ea20000300800 */
[----:B------:R-:W-:-:S03]  /*bce0*/  @!P4 FMUL R171, R171, 0.5 ;  /* 0x3f000000ababc820 */ /* 0x000fc60000400000 */
[----:B------:R-:W4:Y:S08]  /*bcf0*/  MUFU.EX2 R170, R170 ;  /* 0x000000aa00aa7308 */ /* 0x000f300000000800 */
[----:B------:R4:W4:Y:S08]  /*bd00*/  MUFU.EX2 R157, R171 ;  /* 0x000000ab009d7308 */ /* 0x0009300000000800 */
[----:B------:R-:W4:Y:S01]  /*bd10*/  MUFU.EX2 R179, R179 ;  /* 0x000000b300b37308 */ /* 0x000f220000000800 */
[----:B------:R-:W-:Y:S01]  /*bd20*/  @!P2 FMUL R183, R183, 0.5 ;  /* 0x3f000000b7b7a820 */ /* 0x000fe20000400000 */
[----:B-1----:R-:W-:Y:S01]  /*bd30*/  @!P5 FMUL R175, R175, R175 ;  /* 0x000000afafafd220 */ /* 0x002fe20000400000 */
[----:B------:R-:W-:Y:S01]  /*bd40*/  FFMA R0, R182, UR61, -R0 ;  /* 0x0000003db6007c23 */ /* 0x000fe20008000800 */
[----:B------:R-:W-:Y:S01]  /*bd50*/  FSETP.GEU.AND P5, PT, R178, -126, PT ;  /* 0xc2fc0000b200780b */ /* 0x000fe20003fae000 */
[----:B----4-:R-:W-:Y:S01]  /*bd60*/  @!P3 FMUL R170, R170, R170 ;  /* 0x000000aaaaaab220 */ /* 0x010fe20000400000 */
[----:B------:R-:W-:Y:S01]  /*bd70*/  F2FP.BF16.F32.PACK_AB R164, R7, R8 ;  /* 0x0000000807a4723e */ /* 0x000fe200000010ff */
[----:B------:R-:W4:Y:S01]  /*bd80*/  LDL.LU R171, [R1+0x178] ;  /* 0x0001780001ab7983 */ /* 0x000f220000300800 */
[----:B------:R-:W1:Y:S01]  /*bd90*/  MUFU.EX2 R183, R183 ;  /* 0x000000b700b77308 */ /* 0x000e620000000800 */
[----:B------:R-:W-:Y:S01]  /*bda0*/  @!P4 FMUL R157, R157, R157 ;  /* 0x0000009d9d9dc220 */ /* 0x000fe20000400000 */
[----:B------:R-:W-:Y:S01]  /*bdb0*/  FSETP.GEU.AND P3, PT, R166, -126, PT ;  /* 0xc2fc0000a600780b */ /* 0x000fe20003f6e000 */
[----:B------:R-:W2:Y:S01]  /*bdc0*/  LDL.LU R182, [R1+0x16c] ;  /* 0x00016c0001b67983 */ /* 0x000ea20000300800 */
[----:B------:R-:W-:Y:S01]  /*bdd0*/  FSETP.GEU.AND P4, PT, R174, -126, PT ;  /* 0xc2fc0000ae00780b */ /* 0x000fe20003f8e000 */
[----:B------:R-:W-:Y:S01]  /*bde0*/  @!P6 FMUL R179, R179, R179 ;  /* 0x000000b3b3b3e220 */ /* 0x000fe20000400000 */
[----:B------:R-:W-:Y:S01]  /*bdf0*/  FSETP.GEU.AND P6, PT, R0, -126, PT ;  /* 0xc2fc00000000780b */ /* 0x000fe20003fce000 */
[----:B------:R-:W-:-:S02]  /*be00*/  FADD R14, R165, R157 ;  /* 0x0000009da50e7221 */ /* 0x000fc40000000000 */
[----:B------:R-:W-:Y:S01]  /*be10*/  FADD R2, R161, R179 ;  /* 0x000000b3a1027221 */ /* 0x000fe20000000000 */
[----:B------:R-:W-:-:S03]  /*be20*/  @!P5 FMUL R178, R178, 0.5 ;  /* 0x3f000000b2b2d820 */ /* 0x000fc60000400000 */
[----:B------:R-:W-:Y:S01]  /*be30*/  FADD R18, R14, R2 ;  /* 0x000000020e127221 */ /* 0x000fe20000000000 */
[----:B------:R-:W-:Y:S01]  /*be40*/  FMUL R2, R15, UR61 ;  /* 0x0000003d0f027c20 */ /* 0x000fe20008400000 */
[----:B------:R-:W1:Y:S01]  /*be50*/  MUFU.EX2 R153, R178 ;  /* 0x000000b200997308 */ /* 0x000e620000000800 */
[----:B------:R-:W-:Y:S01]  /*be60*/  @!P3 FMUL R166, R166, 0.5 ;  /* 0x3f000000a6a6b820 */ /* 0x000fe20000400000 */
[----:B------:R-:W-:Y:S01]  /*be70*/  @!P4 FMUL R174, R174, 0.5 ;  /* 0x3f000000aeaec820 */ /* 0x000fe20000400000 */
[----:B-1----:R-:W-:Y:S01]  /*be80*/  @!P2 FMUL R183, R183, R183 ;  /* 0x000000b7b7b7a220 */ /* 0x002fe20000400000 */
[----:B------:R-:W-:Y:S01]  /*be90*/  @!P6 FMUL R0, R0, 0.5 ;  /* 0x3f0000000000e820 */ /* 0x000fe20000400000 */
[----:B------:R-:W-:-:S03]  /*bea0*/  FSETP.GEU.AND P2, PT, R2, -126, PT ;  /* 0xc2fc00000200780b */ /* 0x000fc60003f4e000 */
[----:B------:R1:W1:Y:S08]  /*beb0*/  MUFU.EX2 R163, R166 ;  /* 0x000000a600a37308 */ /* 0x0002700000000800 */
[----:B------:R-:W1:Y:S08]  /*bec0*/  MUFU.EX2 R159, R174 ;  /* 0x000000ae009f7308 */ /* 0x000e700000000800 */
[----:B------:R-:W1:Y:S01]  /*bed0*/  MUFU.EX2 R155, R0 ;  /* 0x00000000009b7308 */ /* 0x000e620000000800 */
[----:B------:R-:W-:Y:S01]  /*bee0*/  @!P2 FMUL R2, R2, 0.5 ;  /* 0x3f0000000202a820 */ /* 0x000fe20000400000 */
[----:B------:R-:W-:Y:S01]  /*bef0*/  @!P5 FMUL R153, R153, R153 ;  /* 0x000000999999d220 */ /* 0x000fe20000400000 */
[----:B-1----:R-:W-:Y:S01]  /*bf00*/  F2FP.BF16.F32.PACK_AB R166, R6, R156 ;  /* 0x0000009c06a6723e */ /* 0x002fe200000010ff */
[----:B------:R-:W-:Y:S01]  /*bf10*/  FADD R6, R154, R170 ;  /* 0x000000aa9a067221 */ /* 0x000fe20000000000 */
[----:B------:R-:W-:Y:S01]  /*bf20*/  @!P3 FMUL R163, R163, R163 ;  /* 0x000000a3a3a3b220 */ /* 0x000fe20000400000 */
[----:B------:R-:W-:Y:S01]  /*bf30*/  FADD R15, R4, R175 ;  /* 0x000000af040f7221 */ /* 0x000fe20000000000 */
[----:B------:R-:W-:Y:S01]  /*bf40*/  FADD R14, R3, R183 ;  /* 0x000000b7030e7221 */ /* 0x000fe20000000000 */
[----:B------:R1:W1:Y:S01]  /*bf50*/  MUFU.EX2 R0, R2 ;  /* 0x0000000200007308 */ /* 0x0002620000000800 */
[----:B------:R-:W-:Y:S01]  /*bf60*/  @!P4 FMUL R159, R159, R159 ;  /* 0x0000009f9f9fc220 */ /* 0x000fe20000400000 */
[----:B------:R-:W4:Y:S01]  /*bf70*/  LDL.LU R174, [R1+0x168] ;  /* 0x0001680001ae7983 */ /* 0x000f220000300800 */
[----:B------:R-:W-:Y:S01]  /*bf80*/  @!P6 FMUL R155, R155, R155 ;  /* 0x0000009b9b9be220 */ /* 0x000fe20000400000 */
[----:B-1----:R-:W-:Y:S01]  /*bf90*/  FADD R2, R162, R153 ;  /* 0x00000099a2027221 */ /* 0x002fe20000000000 */
[----:B------:R-:W-:Y:S01]  /*bfa0*/  FADD R14, R15, R14 ;  /* 0x0000000e0f0e7221 */ /* 0x000fe20000000000 */
[----:B------:R-:W2:Y:S02]  /*bfb0*/  LDL.LU R178, [R1+0x15c] ;  /* 0x00015c0001b27983 */ /* 0x000ea40000300800 */
[----:B------:R-:W-:Y:S01]  /*bfc0*/  FADD R7, R6, R2 ;  /* 0x0000000206077221 */ /* 0x000fe20000000000 */
[----:B------:R-:W-:Y:S01]  /*bfd0*/  FADD R6, R158, R159 ;  /* 0x0000009f9e067221 */ /* 0x000fe20000000000 */
[----:B------:R-:W-:Y:S01]  /*bfe0*/  FADD R2, R163, R155 ;  /* 0x0000009ba3027221 */ /* 0x000fe20000000000 */
[----:B------:R-:W-:Y:S01]  /*bff0*/  FADD R14, R18, R14 ;  /* 0x0000000e120e7221 */ /* 0x000fe20000000000 */
[----:B------:R-:W4:Y:S02]  /*c000*/  LDL.LU R15, [R1+0x158] ;  /* 0x00015800010f7983 */ /* 0x000f240000300800 */
[----:B------:R-:W-:-:S02]  /*c010*/  FADD R2, R6, R2 ;  /* 0x0000000206027221 */ /* 0x000fc40000000000 */
[----:B------:R-:W2:Y:S02]  /*c020*/  LDL.LU R18, [R1+0x14c] ;  /* 0x00014c0001127983 */ /* 0x000ea40000300800 */
[----:B------:R-:W-:Y:S02]  /*c030*/  FADD R2, R7, R2 ;  /* 0x0000000207027221 */ /* 0x000fe40000000000 */
[----:B------:R-:W4:Y:S02]  /*c040*/  LDL.LU R8, [R1+0x148] ;  /* 0x0001480001087983 */ /* 0x000f240000300800 */
[----:B------:R-:W-:Y:S02]  /*c050*/  FADD R6, R2, R14 ;  /* 0x0000000e02067221 */ /* 0x000fe40000000000 */
[----:B------:R-:W2:Y:S04]  /*c060*/  LDL.LU R156, [R1+0x13c] ;  /* 0x00013c00019c7983 */ /* 0x000ea80000300800 */
[----:B------:R-:W4:Y:S04]  /*c070*/  LDL.LU R7, [R1+0x138] ;  /* 0x0001380001077983 */ /* 0x000f280000300800 */
[----:B------:R-:W2:Y:S01]  /*c080*/  LDL.LU R14, [R1+0x12c] ;  /* 0x00012c00010e7983 */ /* 0x000ea20000300800 */
[----:B------:R-:W-:-:S04]  /*c090*/  @!P2 FMUL R0, R0, R0 ;  /* 0x000000000000a220 */ /* 0x000fc80000400000 */
        /* <DEDUP_REMOVED lines=41> */
[----:B---3--:R-:W-:-:S05]  /*c330*/  FMUL R217, R217, R0 ;  /* 0x00000000d9d97220 */ /* 0x008fca0000400000 */
[----:B------:R1:W-:Y:S04]  /*c340*/  STL [R1+0x8], R217 ;  /* 0x000008d901007387 */ /* 0x0003e80000100800 */
[----:B-1----:R1:W5:Y:S04]  /*c350*/  LDL.LU R217, [R1+0x338] ;  /* 0x0003380001d97983 */ /* 0x0023680000300800 */
[----:B------:R3:W-:Y:S04]  /*c360*/  STL [R1+0xc], R216 ;  /* 0x00000cd801007387 */ /* 0x0007e80000100800 */
[----:B---3--:R1:W5:Y:S04]  /*c370*/  LDL.LU R216, [R1+0x334] ;  /* 0x0003340001d87983 */ /* 0x0083680000300800 */
        /* <DEDUP_REMOVED lines=56> */
[----:B------:R3:W-:Y:S01]  /*c700*/  STL [R1+0xf8], R187 ;  /* 0x0000f8bb01007387 */ /* 0x0007e20000100800 */
[----:B--2---:R-:W-:-:S03]  /*c710*/  FMUL R14, R14, R0 ;  /* 0x000000000e0e7220 */ /* 0x004fc60000400000 */
[----:B---3--:R1:W5:Y:S04]  /*c720*/  LDL.LU R187, [R1+0x2c0] ;  /* 0x0002c00001bb7983 */ /* 0x0083680000300800 */
[----:B------:R2:W-:Y:S01]  /*c730*/  STL [R1+0xfc], R186 ;  /* 0x0000fcba01007387 */ /* 0x0005e20000100800 */
[-C--:B----4-:R-:W-:Y:S01]  /*c740*/  FMUL R7, R7, R0.reuse ;  /* 0x0000000007077220 */ /* 0x090fe20000400000 */
[-C--:B------:R-:W-:Y:S02]  /*c750*/  FMUL R156, R156, R0.reuse ;  /* 0x000000009c9c7220 */ /* 0x080fe40000400000 */
[----:B--2---:R1:W5:Y:S04]  /*c760*/  LDL.LU R186, [R1+0x2bc] ;  /* 0x0002bc0001ba7983 */ /* 0x0043680000300800 */
[----:B------:R2:W-:Y:S01]  /*c770*/  STL [R1+0x108], R185 ;  /* 0x000108b901007387 */ /* 0x0005e20000100800 */
[-C--:B------:R-:W-:Y:S01]  /*c780*/  FMUL R8, R8, R0.reuse ;  /* 0x0000000008087220 */ /* 0x080fe20000400000 */
[----:B------:R-:W-:-:S02]  /*c790*/  FMUL R18, R18, R0 ;  /* 0x0000000012127220 */ /* 0x000fc40000400000 */
[----:B--2---:R1:W5:Y:S04]  /*c7a0*/  LDL.LU R185, [R1+0x2b8] ;  /* 0x0002b80001b97983 */ /* 0x0043680000300800 */
[----:B------:R2:W-:Y:S01]  /*c7b0*/  STL [R1+0x10c], R184 ;  /* 0x00010cb801007387 */ /* 0x0005e20000100800 */
[-C--:B------:R-:W-:Y:S01]  /*c7c0*/  FMUL R15, R15, R0.reuse ;  /* 0x000000000f0f7220 */ /* 0x080fe20000400000 */
        /* <DEDUP_REMOVED lines=10> */
[----:B------:R2:W-:Y:S04]  /*c870*/  STL [R1+0x128], R19 ;  /* 0x0001281301007387 */ /* 0x0005e80000100800 */
[----:B--2---:R1:W5:Y:S04]  /*c880*/  LDL.LU R19, [R1+0x2a8] ;  /* 0x0002a80001137983 */ /* 0x0043680000300800 */
[----:B------:R-:W-:Y:S04]  /*c890*/  STL [R1+0x12c], R14 ;  /* 0x00012c0e01007387 */ /* 0x000fe80000100800 */
[----:B------:R-:W-:Y:S04]  /*c8a0*/  STL [R1+0x138], R7 ;  /* 0x0001380701007387 */ /* 0x000fe80000100800 */
[----:B------:R-:W-:Y:S04]  /*c8b0*/  STL [R1+0x13c], R156 ;  /* 0x00013c9c01007387 */ /* 0x000fe80000100800 */
[----:B------:R-:W-:Y:S04]  /*c8c0*/  STL [R1+0x148], R8 ;  /* 0x0001480801007387 */ /* 0x000fe80000100800 */
[----:B------:R-:W-:Y:S04]  /*c8d0*/  STL [R1+0x14c], R18 ;  /* 0x00014c1201007387 */ /* 0x000fe80000100800 */
[----:B------:R-:W-:Y:S04]  /*c8e0*/  STL [R1+0x158], R15 ;  /* 0x0001580f01007387 */ /* 0x000fe80000100800 */
[----:B------:R-:W-:Y:S04]  /*c8f0*/  STL [R1+0x15c], R178 ;  /* 0x00015cb201007387 */ /* 0x000fe80000100800 */
[----:B------:R-:W-:Y:S01]  /*c900*/  STL [R1+0x168], R174 ;  /* 0x000168ae01007387 */ /* 0x000fe20000100800 */
[----:B------:R-:W-:-:S03]  /*c910*/  FMUL R232, R232, R0 ;  /* 0x00000000e8e87220 */ /* 0x000fc60000400000 */
[----:B------:R-:W-:Y:S01]  /*c920*/  STL [R1+0x16c], R182 ;  /* 0x00016cb601007387 */ /* 0x000fe20000100800 */
[----:B------:R-:W-:-:S03]  /*c930*/  FMUL R231, R231, R0 ;  /* 0x00000000e7e77220 */ /* 0x000fc60000400000 */
[----:B------:R-:W-:Y:S01]  /*c940*/  STL [R1+0x178], R171 ;  /* 0x000178ab01007387 */ /* 0x000fe20000100800 */
[----:B------:R-:W-:-:S03]  /*c950*/  FMUL R230, R230, R0 ;  /* 0x00000000e6e67220 */ /* 0x000fc60000400000 */
[----:B------:R2:W-:Y:S01]  /*c960*/  STL [R1+0x17c], R167 ;  /* 0x00017ca701007387 */ /* 0x0005e20000100800 */
        /* <DEDUP_REMOVED lines=15> */
[----:B------:R1:W-:Y:S04]  /*ca60*/  STL [R1+0x1bc], R230 ;  /* 0x0001bce601007387 */ /* 0x0003e80000100800 */
[----:B------:R1:W-:Y:S04]  /*ca70*/  STL [R1+0x1c8], R229 ;  /* 0x0001c8e501007387 */ /* 0x0003e80000100800 */
[----:B------:R1:W-:Y:S04]  /*ca80*/  STL [R1+0x1cc], R228 ;  /* 0x0001cce401007387 */ /* 0x0003e80000100800 */
[----:B------:R1:W-:Y:S04]  /*ca90*/  STL [R1+0x1d8], R227 ;  /* 0x0001d8e301007387 */ /* 0x0003e80000100800 */
[----:B------:R1:W-:Y:S04]  /*caa0*/  STL [R1+0x1dc], R226 ;  /* 0x0001dce201007387 */ /* 0x0003e80000100800 */
[----:B------:R1:W-:Y:S04]  /*cab0*/  STL [R1+0x1e8], R225 ;  /* 0x0001e8e101007387 */ /* 0x0003e80000100800 */
[----:B------:R1:W-:Y:S04]  /*cac0*/  STL [R1+0x1ec], R224 ;  /* 0x0001ece001007387 */ /* 0x0003e80000100800 */
[----:B------:R1:W-:Y:S04]  /*cad0*/  STL [R1+0x1f8], R223 ;  /* 0x0001f8df01007387 */ /* 0x0003e80000100800 */
[----:B------:R1:W-:Y:S01]  /*cae0*/  STL [R1+0x1fc], R222 ;  /* 0x0001fcde01007387 */ /* 0x0003e20000100800 */
[----:B------:R-:W-:Y:S01]  /*caf0*/  ULEA UR7, UR6, UR7, 0x3 ;  /* 0x0000000706077291 */ /* 0x000fe2000f8e183f */
[----:B------:R-:W-:Y:S01]  /*cb00*/  SHF.L.U32 R2, R17, 0x1f, RZ ;  /* 0x0000001f11027819 */ /* 0x000fe200000006ff */
[----:B------:R-:W-:Y:S01]  /*cb10*/  FMUL R26, R26, R0 ;  /* 0x000000001a1a7220 */ /* 0x000fe20000400000 */
[----:B------:R-:W-:Y:S01]  /*cb20*/  F2FP.BF16.F32.PACK_AB R165, R165, R154 ;  /* 0x0000009aa5a5723e */ /* 0x000fe200000010ff */
[----:B------:R-:W-:Y:S01]  /*cb30*/  FMUL R27, R27, R0 ;  /* 0x000000001b1b7220 */ /* 0x000fe20000400000 */
[----:B--2---:R-:W-:Y:S01]  /*cb40*/  F2FP.BF16.F32.PACK_AB R167, R4, R158 ;  /* 0x0000009e04a7723e */ /* 0x004fe200000010ff */
[----:B------:R-:W-:Y:S01]  /*cb50*/  FMUL R30, R30, R0 ;  /* 0x000000001e1e7220 */ /* 0x000fe20000400000 */
[----:B------:R-:W-:-:S02]  /*cb60*/  F2FP.BF16.F32.PACK_AB R161, R161, R162 ;  /* 0x000000a2a1a1723e */ /* 0x000fc400000010ff */
[----:B------:R1:W2:Y:S01]  /*cb70*/  SYNCS.PHASECHK.TRANS64.TRYWAIT P2, [UR7+0x70000], R2 ;  /* 0x07000002ff0075a7 */ /* 0x0002a20008040147 */
        /* <DEDUP_REMOVED lines=61> */
[----:B------:R-:W-:Y:S01]  /*cf50*/  FFMA R21, R0, R21, R6 ;  /* 0x0000001500157223 */ /* 0x000fe20000000006 */
[----:B------:R-:W-:-:S02]  /*cf60*/  F2FP.BF16.F32.PACK_AB R160, R160, R10 ;  /* 0x0000000aa0a0723e */ /* 0x000fc400000010ff */
[----:B------:R-:W-:Y:S02]  /*cf70*/  F2FP.BF16.F32.PACK_AB R162, R9, R5 ;  /* 0x0000000509a2723e */ /* 0x000fe400000010ff */
[----:B------:R-:W-:Y:S02]  /*cf80*/  F2FP.BF16.F32.PACK_AB R163, R3, R163 ;  /* 0x000000a303a3723e */ /* 0x000fe400000010ff */
[----:B------:R-:W-:Y:S02]  /*cf90*/  F2FP.BF16.F32.PACK_AB R156, R169, R168 ;  /* 0x000000a8a99c723e */ /* 0x000fe400000010ff */
[----:B------:R-:W-:Y:S02]  /*cfa0*/  F2FP.BF16.F32.PACK_AB R157, R157, R170 ;  /* 0x000000aa9d9d723e */ /* 0x000fe400000010ff */
[----:B------:R-:W-:Y:S02]  /*cfb0*/  F2FP.BF16.F32.PACK_AB R158, R173, R172 ;  /* 0x000000acad9e723e */ /* 0x000fe400000010ff */
[----:B------:R-:W-:-:S02]  /*cfc0*/  F2FP.BF16.F32.PACK_AB R159, R175, R159 ;  /* 0x0000009faf9f723e */ /* 0x000fc400000010ff */
[----:B------:R-:W-:Y:S02]  /*cfd0*/  F2FP.BF16.F32.PACK_AB R152, R177, R152 ;  /* 0x00000098b198723e */ /* 0x000fe400000010ff */
[----:B------:R-:W-:Y:S02]  /*cfe0*/  F2FP.BF16.F32.PACK_AB R153, R179, R153 ;  /* 0x00000099b399723e */ /* 0x000fe400000010ff */
[----:B------:R-:W-:Y:S01]  /*cff0*/  F2FP.BF16.F32.PACK_AB R154, R11, R180 ;  /* 0x000000b40b9a723e */ /* 0x000fe200000010ff */
[----:B-12---:R-:W-:Y:S06]  /*d000*/  @!P0 BRA `(.L_x_27) ;  /* 0x0000000000048947 */ /* 0x006fec0003800000 */
[----:B------:R-:W-:Y:S01]  /*d010*/  BPT.TRAP 0x1 ;  /* 0x000000040000795c */ /* 0x000fe20000300000 */
.L_x_27:
[----:B------:R-:W-:Y:S05]  /*d020*/  @P2 BRA `(.L_x_28) ;  /* 0x0000000000082947 */ /* 0x000fea0003800000 */
[----:B------:R-:W1:Y:S02]  /*d030*/  SYNCS.PHASECHK.TRANS64.TRYWAIT P2, [UR7+0x70000], R2 ;  /* 0x07000002ff0075a7 */ /* 0x000e640008040147 */
[----:B-1----:R-:W-:Y:S05]  /*d040*/  @!P2 BRA `(.L_x_29) ;  /* 0x000000dc00f4a947 */ /* 0x002fea0003800000 */
.L_x_28:
        /* <DEDUP_REMOVED lines=64> */
[----:B--2---:R-:W2:Y:S04]  /*d450*/  LDL.LU.64 R24, [R1] ;  /* 0x0000000001187983 */ /* 0x004ea80000300a00 */
        /* <DEDUP_REMOVED lines=63> */
[----:B-----5:R-:W-:Y:S01]  /*d850*/  R2UR UR7, R23 ;  /* 0x00000000170772ca */ /* 0x020fe200000e0000 */
[----:B------:R-:W-:-:S02]  /*d860*/  UMOV UR11, 0x40000040 ;  /* 0x40000040000b7882 */ /* 0x000fc40000000000 */
[----:B------:R-:W-:Y:S04]  /*d870*/  STL [R1+0x570], R155 ;  /* 0x0005709b01007387 */ /* 0x000fe80000100800 */
[----:B------:R-:W-:Y:S04]  /*d880*/  STL [R1+0x56c], R183 ;  /* 0x00056cb701007387 */ /* 0x000fe80000100800 */
[----:B------:R-:W-:Y:S02]  /*d890*/  STL [R1+0x568], R152 ;  /* 0x0005689801007387 */ /* 0x000fe40000100800 */
[----:B------:R-:W-:-:S02]  /*d8a0*/  ULEA UR7, UR6, UR7, 0xc ;  /* 0x0000000706077291 */ /* 0x000fc4000f8e603f */
[----:B------:R-:W-:Y:S04]  /*d8b0*/  STL [R1+0x564], R153 ;  /* 0x0005649901007387 */ /* 0x000fe80000100800 */
[----:B------:R-:W-:Y:S01]  /*d8c0*/  STL [R1+0x560], R154 ;  /* 0x0005609a01007387 */ /* 0x000fe20000100800 */
[----:B------:R-:W-:-:S03]  /*d8d0*/  UMOV UR10, UR7 ;  /* 0x00000007000a7c82 */ /* 0x000fc60008000000 */
        /* <DEDUP_REMOVED lines=45> */
[----:B------:R3:W-:Y:S04]  /*dbb0*/  STL [R1+0x4a8], R12 ;  /* 0x0004a80c01007387 */ /* 0x0007e80000100800 */
[----:B------:R4:W-:Y:S01]  /*dbc0*/  STL [R1+0x574], R23 ;  /* 0x0005741701007387 */ /* 0x0009e20000100800 */
[----:B--2---:R-:W-:-:S06]  /*dbd0*/  WARPGROUP.ARRIVE ;  /* 0x00000000000079c5 */ /* 0x004fcc0000000000 */
[----:B------:R-:W-:Y:S03]  /*dbe0*/  HGMMA.64x256x16.F32.BF16 R24, R164, gdesc[UR8].tnspB, R24, gsb0 ;  /* 0x43e00008a4187df0 */ /* 0x000fe60008001818 */
[----:B------:R-:W-:Y:S02]  /*dbf0*/  WARPGROUP.DEPBAR.LE gsb0, 0x0 ;  /* 0x00008000000079c5 */ /* 0x000fe40000010000 */
[----:B------:R-:W-:Y:S01]  /*dc00*/  STL.64 [R1], R24 ;  /* 0x0000001801007387 */ /* 0x000fe20000100a00 */
[----:B-1----:R-:W-:Y:S01]  /*dc10*/  MOV R2, R150 ;  /* 0x0000009600027202 */ /* 0x002fe20000000f00 */
        /* <DEDUP_REMOVED lines=8> */
[----:B---3--:R-:W-:Y:S01]  /*dca0*/  IMAD.MOV.U32 R12, RZ, RZ, R140 ;  /* 0x000000ffff0c7224 */ /* 0x008fe200078e008c */
        /* <DEDUP_REMOVED lines=24> */
[----:B----4-:R-:W-:Y:S01]  /*de30*/  MOV R23, R129 ;  /* 0x0000008100177202 */ /* 0x010fe20000000f00 */
        /* <DEDUP_REMOVED lines=141> */
[----:B------:R-:W-:-:S02]  /*e710*/  UMOV UR11, 0x40000040 ;  /* 0x40000040000b7882 */ /* 0x000fc40000000000 */
[----:B------:R-:W-:Y:S04]  /*e720*/  STL.64 [R1+0x960], R158 ;  /* 0x0009609e01007387 */ /* 0x000fe80000100a00 */
[----:B------:R-:W-:Y:S01]  /*e730*/  STL.64 [R1+0x958], R156 ;  /* 0x0009589c01007387 */ /* 0x000fe20000100a00 */
        /* <DEDUP_REMOVED lines=190> */
[----:B------:R-:W-:Y:S01]  /*f320*/  MOV R159, R0 ;  /* 0x00000000009f7202 */ /* 0x000fe20000000f00 */
[----:B------:R-:W-:Y:S01]  /*f330*/  UIADD3 UR10, UR7, 0x80, URZ ;  /* 0x00000080070a7890 */ /* 0x000fe2000fffe03f */
[----:B------:R-:W-:-:S04]  /*f340*/  UMOV UR11, 0x40000040 ;  /* 0x40000040000b7882 */ /* 0x000fc80000000000 */
        /* <DEDUP_REMOVED lines=130> */
[----:B------:R-:W-:Y:S01]  /*fb70*/  UMOV UR11, 0x40000040 ;  /* 0x40000040000b7882 */ /* 0x000fe20000000000 */
[----:B---3--:R-:W-:-:S07]  /*fb80*/  WARPGROUP.ARRIVE ;  /* 0x00000000000079c5 */ /* 0x008fce0000000000 */
        /* <DEDUP_REMOVED lines=131> */
[----:B------:R-:W-:Y:S01]  /*103c0*/  UMOV UR11, 0x40000040 ;  /* 0x40000040000b7882 */ /* 0x000fe20000000000 */
[----:B--2---:R-:W-:-:S07]  /*103d0*/  WARPGROUP.ARRIVE ;  /* 0x00000000000079c5 */ /* 0x004fce0000000000 */
        /* <DEDUP_REMOVED lines=10> */
[----:B------:R-:W-:Y:S01]  /*10480*/  STL.64 [R1+0x40], R40 ;  /* 0x0000402801007387 */ /* 0x000fe20000100a00 */
[----:B------:R-:W-:-:S03]  /*10490*/  IMAD.MOV.U32 R2, RZ, RZ, R150 ;  /* 0x000000ffff027224 */ /* 0x000fc600078e0096 */
[----:B------:R-:W-:Y:S01]  /*104a0*/  STL.64 [R1+0x48], R42 ;  /* 0x0000482a01007387 */ /* 0x000fe20000100a00 */
[----:B------:R-:W-:-:S03]  /*104b0*/  MOV R0, R151 ;  /* 0x0000009700007202 */ /* 0x000fc60000000f00 */
[----:B------:R-:W-:Y:S01]  /*104c0*/  STL.64 [R1+0x50], R44 ;  /* 0x0000502c01007387 */ /* 0x000fe20000100a00 */
[----:B------:R-:W-:-:S03]  /*104d0*/  MOV R4, R148 ;  /* 0x0000009400047202 */ /* 0x000fc60000000f00 */
[----:B------:R-:W-:Y:S01]  /*104e0*/  STL.64 [R1+0x58], R46 ;  /* 0x0000582e01007387 */ /* 0x000fe20000100a00 */
[----:B------:R-:W-:Y:S01]  /*104f0*/  MOV R3, R149 ;  /* 0x0000009500037202 */ /* 0x000fe20000000f00 */
[----:B------:R-:W-:Y:S02]  /*10500*/  IMAD.MOV.U32 R6, RZ, RZ, R146 ;  /* 0x000000ffff067224 */ /* 0x000fe400078e0092 */
[----:B------:R1:W-:Y:S01]  /*10510*/  STL [R1+0x60], R48 ;  /* 0x0000603001007387 */ /* 0x0003e20000100800 */
[----:B------:R-:W-:-:S03]  /*10520*/  MOV R5, R147 ;  /* 0x0000009300057202 */ /* 0x000fc60000000f00 */
[----:B------:R-:W2:Y:S01]  /*10530*/  LDL.LU.64 R150, [R1+0x770] ;  /* 0x0007700001967983 */ /* 0x000ea20000300a00 */
[----:B------:R-:W-:Y:S01]  /*10540*/  MOV R8, R144 ;  /* 0x0000009000087202 */ /* 0x000fe20000000f00 */
[----:B------:R-:W-:Y:S01]  /*10550*/  IMAD.MOV.U32 R10, RZ, RZ, R142 ;  /* 0x000000ffff0a7224 */ /* 0x000fe200078e008e */
[----:B------:R-:W-:Y:S01]  /*10560*/  MOV R7, R145 ;  /* 0x0000009100077202 */ /* 0x000fe20000000f00 */
[----:B------:R-:W2:Y:S01]  /*10570*/  LDL.LU.64 R148, [R1+0x768] ;  /* 0x0007680001947983 */ /* 0x000ea20000300a00 */
        /* <DEDUP_REMOVED lines=140> */
[----:B------:R-:W-:-:S03]  /*10e40*/  MOV R23, R49 ;  /* 0x0000003100177202 */ /* 0x000fc60000000f00 */
        /* <DEDUP_REMOVED lines=109> */
[----:B------:R-:W-:-:S03]  /*11520*/  IMAD.MOV.U32 R51, RZ, RZ, R183 ;  /* 0x000000ffff337224 */ /* 0x000fc600078e00b7 */
[----:B------:R-:W2:Y:S04]  /*11530*/  LDL.LU R47, [R1+0x5c] ;  /* 0x00005c00012f7983 */ /* 0x000ea80000300800 */
[----:B------:R-:W2:Y:S01]  /*11540*/  LDL.LU R48, [R1+0x60] ;  /* 0x0000600001307983 */ /* 0x000ea20000300800 */
[----:B------:R-:W-:-:S03]  /*11550*/  MOV R52, R152 ;  /* 0x0000009800347202 */ /* 0x000fc60000000f00 */
        /* <DEDUP_REMOVED lines=64> */
[----:B------:R-:W-:Y:S01]  /*11960*/  MOV R93, R22 ;  /* 0x00000016005d7202 */ /* 0x000fe20000000f00 */
[----:B------:R1:W5:Y:S01]  /*11970*/  LDL.LU R220, [R1+0x558] ;  /* 0x0005580001dc7983 */ /* 0x0003620000300800 */
[----:B------:R-:W-:Y:S02]  /*11980*/  MOV R94, R21 ;  /* 0x00000015005e7202 */ /* 0x000fe40000000f00 */
[----:B------:R-:W-:Y:S01]  /*11990*/  MOV R96, R19 ;  /* 0x0000001300607202 */ /* 0x000fe20000000f00 */
[----:B------:R1:W5:Y:S01]  /*119a0*/  LDL.LU R219, [R1+0x554] ;  /* 0x0005540001db7983 */ /* 0x0003620000300800 */
[----:B------:R-:W-:Y:S02]  /*119b0*/  MOV R97, R17 ;  /* 0x0000001100617202 */ /* 0x000fe40000000f00 */
        /* <DEDUP_REMOVED lines=59> */
[----:B------:R-:W-:-:S03]  /*11d70*/  MOV R150, R2 ;  /* 0x0000000200967202 */ /* 0x000fc60000000f00 */
        /* <DEDUP_REMOVED lines=23> */
[----:B---3--:R-:W-:-:S04]  /*11ef0*/  F2FP.BF16.F32.PACK_AB R155, R183, R155 ;  /* 0x0000009bb79b723e */ /* 0x008fc800000010ff */
        /* <DEDUP_REMOVED lines=139> */
.L_x_30:
[----:B-----5:R-:W-:Y:S02]  /*127b0*/  R2UR UR10, R16 ;  /* 0x00000000100a72ca */ /* 0x020fe400000e0000 */
[----:B------:R-:W-:-:S13]  /*127c0*/  R2UR UR7, R20 ;  /* 0x00000000140772ca */ /* 0x000fda00000e0000 */
[----:B------:R-:W-:-:S04]  /*127d0*/  ULEA UR7, UR7, UR10, 0x3 ;  /* 0x0000000a07077291 */ /* 0x000fc8000f8e183f */
[----:B------:R-:W-:-:S04]  /*127e0*/  UIADD3 UR7, UR7, 0x70028, URZ ;  /* 0x0007002807077890 */ /* 0x000fc8000fffe03f */
[----:B------:R-:W-:-:S09]  /*127f0*/  UPRMT UR7, URZ, 0x654, UR7 ;  /* 0x000006543f077896 */ /* 0x000fd20008000007 */
[----:B------:R-:W-:Y:S01]  /*12800*/  SYNCS.ARRIVE.TRANS64.RED.A1T0 RZ, [UR7], RZ ;  /* 0x000000ffffff79a7 */ /* 0x000fe20008100407 */
[----:B------:R-:W-:Y:S05]  /*12810*/  @P1 BRA `(.L_x_31) ;  /* 0x0000000000041947 */ /* 0x000fea0003800000 */
[----:B------:R-:W-:Y:S01]  /*12820*/  BPT.TRAP 0x1 ;  /* 0x000000040000795c */ /* 0x000fe20000300000 */
.L_x_31:
[----:B------:R-:W-:-:S13]  /*12830*/  R2UR UR7, R20 ;  /* 0x00000000140772ca */ /* 0x000fda00000e0000 */
[----:B------:R-:W-:-:S04]  /*12840*/  UIADD3 UR7, UR7, 0x1, URZ ;  /* 0x0000000107077890 */ /* 0x000fc8000fffe03f */
[----:B------:R-:W-:-:S04]  /*12850*/  UISETP.NE.AND UP0, UPT, UR7, 0x5, UPT ;  /* 0x000000050700788c */ /* 0x000fc8000bf05270 */
[----:B------:R-:W-:Y:S01]  /*12860*/  USEL UR7, UR7, URZ, UP0 ;  /* 0x0000003f07077287 */ /* 0x000fe20008000000 */
[----:B------:R-:W-:Y:S11]  /*12870*/  @!P0 BRA `(.L_x_32) ;  /* 0x0000000000048947 */ /* 0x000ff60003800000 */
[----:B------:R-:W-:Y:S01]  /*12880*/  BPT.TRAP 0x1 ;  /* 0x000000040000795c */ /* 0x000fe20000300000 */
.L_x_32:
[----:B------:R-:W-:-:S13]  /*12890*/  R2UR UR10, R16 ;  /* 0x00000000100a72ca */ /* 0x000fda00000e0000 */
[----:B------:R-:W-:-:S04]  /*128a0*/  ULEA UR10, UR7, UR10, 0x3 ;  /* 0x0000000a070a7291 */ /* 0x000fc8000f8e183f */
[----:B------:R-:W-:-:S04]  /*128b0*/  UIADD3 UR10, UR10, 0x70028, URZ ;  /* 0x000700280a0a7890 */ /* 0x000fc8000fffe03f */
[----:B------:R-:W-:-:S09]  /*128c0*/  UPRMT UR10, URZ, 0x654, UR10 ;  /* 0x000006543f0a7896 */ /* 0x000fd2000800000a */
[----:B------:R-:W-:Y:S01]  /*128d0*/  SYNCS.ARRIVE.TRANS64.RED.A1T0 RZ, [UR10], RZ ;  /* 0x000000ffffff79a7 */ /* 0x000fe2000810040a */
[----:B------:R-:W-:Y:S05]  /*128e0*/  @P1 BRA `(.L_x_33) ;  /* 0x0000000000041947 */ /* 0x000fea0003800000 */
[----:B------:R-:W-:Y:S01]  /*128f0*/  BPT.TRAP 0x1 ;  /* 0x000000040000795c */ /* 0x000fe20000300000 */
.L_x_33:
[----:B------:R-:W-:Y:S01]  /*12900*/  UIADD3 UR6, UR6, 0x1, URZ ;  /* 0x0000000106067890 */ /* 0x000fe2000fffe03f */
[C---:B------:R-:W-:Y:S01]  /*12910*/  ISETP.GT.AND P2, PT, R19.reuse, 0x2, PT ;  /* 0x000000021300780c */ /* 0x040fe20003f44270 */
[----:B------:R-:W-:Y:S01]  /*12920*/  UIADD3 UR7, UR7, 0x1, URZ ;  /* 0x0000000107077890 */ /* 0x000fe2000fffe03f */
[----:B------:R-:W-:Y:S01]  /*12930*/  IADD3 R2, R19, -0x1, RZ ;  /* 0xffffffff13027810 */ /* 0x000fe20007ffe0ff */
[----:B------:R-:W-:Y:S01]  /*12940*/  UISETP.NE.AND UP2, UPT, UR6, 0x5, UPT ;  /* 0x000000050600788c */ /* 0x000fe2000bf45270 */
[----:B------:R-:W-:Y:S01]  /*12950*/  MOV R4, R12 ;  /* 0x0000000c00047202 */ /* 0x000fe20000000f00 */
[----:B------:R-:W-:Y:S01]  /*12960*/  UISETP.NE.AND UP0, UPT, UR7, 0x5, UPT ;  /* 0x000000050700788c */ /* 0x000fe2000bf05270 */
[----:B------:R-:W-:Y:S01]  /*12970*/  MOV R19, R2 ;  /* 0x0000000200137202 */ /* 0x000fe20000000f00 */
[----:B------:R-:W-:Y:S01]  /*12980*/  USEL UR10, URZ, 0x1, UP2 ;  /* 0x000000013f0a7887 */ /* 0x000fe20009000000 */
[----:B------:R-:W-:Y:S01]  /*12990*/  IMAD.MOV.U32 R2, RZ, RZ, R13 ;  /* 0x000000ffff027224 */ /* 0x000fe200078e000d */
[----:B------:R-:W-:-:S02]  /*129a0*/  USEL UR7, UR7, URZ, UP0 ;  /* 0x0000003f07077287 */ /* 0x000fc40008000000 */
[----:B------:R-:W-:Y:S02]  /*129b0*/  USEL UR60, UR6, URZ, UP2 ;  /* 0x0000003f063c7287 */ /* 0x000fe40009000000 */
[----:B------:R-:W-:Y:S02]  /*129c0*/  LOP3.LUT R0, R17, UR10, RZ, 0x3c, !PT ;  /* 0x0000000a11007c12 */ /* 0x000fe4000f8e3cff */
[----:B------:R-:W-:Y:S01]  /*129d0*/  MOV R20, UR7 ;  /* 0x0000000700147c02 */ /* 0x000fe20008000f00 */
[----:B------:R-:W-:Y:S07]  /*129e0*/  @P2 BRA `(.L_x_34) ;  /* 0xffffff5800542947 */ /* 0x000fee000383ffff */
.L_x_23:
[----:B------:R-:W1:Y:S01]  /*129f0*/  SHFL.BFLY PT, R0, R22, 0x1, 0x1f ;  /* 0x0c201f0016007f89 */ /* 0x000e6200000e0000 */
[----:B------:R-:W-:Y:S01]  /*12a00*/  BSSY B0, `(.L_x_35) ;  /* 0x0000025000007945 */ /* 0x000fe20003800000 */
[----:B------:R-:W-:Y:S02]  /*12a10*/  MOV R10, 0x7f800000 ;  /* 0x7f800000000a7802 */ /* 0x000fe40000000f00 */
[----:B------:R-:W2:Y:S01]  /*12a20*/  SHFL.BFLY PT, R2, R21, 0x1, 0x1f ;  /* 0x0c201f0015027f89 */ /* 0x000ea200000e0000 */
[----:B------:R-:W-:Y:S02]  /*12a30*/  MOV R9, 0x3f800000 ;  /* 0x3f80000000097802 */ /* 0x000fe40000000f00 */
[----:B------:R-:W-:Y:S01]  /*12a40*/  MOV R8, 0x7f800000 ;  /* 0x7f80000000087802 */ /* 0x000fe20000000f00 */
[----:B-1----:R-:W-:Y:S01]  /*12a50*/  FADD R22, R0, R22 ;  /* 0x0000001600167221 */ /* 0x002fe20000000000 */
[----:B--2---:R-:W-:-:S04]  /*12a60*/  FADD R21, R2, R21 ;  /* 0x0000001502157221 */ /* 0x004fc80000000000 */
[----:B------:R-:W1:Y:S04]  /*12a70*/  SHFL.BFLY PT, R0, R22, 0x2, 0x1f ;  /* 0x0c401f0016007f89 */ /* 0x000e6800000e0000 */
[----:B------:R-:W2:Y:S01]  /*12a80*/  SHFL.BFLY PT, R11, R21, 0x2, 0x1f ;  /* 0x0c401f00150b7f89 */ /* 0x000ea200000e0000 */
[C---:B-1----:R-:W-:Y:S01]  /*12a90*/  FSETP.NE.AND P0, PT, R22.reuse, -R0, PT ;  /* 0x800000001600720b */ /* 0x042fe20003f05000 */
[----:B------:R-:W-:Y:S01]  /*12aa0*/  FADD R22, R22, R0 ;  /* 0x0000000016167221 */ /* 0x000fe20000000000 */
[----:B------:R-:W-:Y:S02]  /*12ab0*/  IMAD.MOV.U32 R0, RZ, RZ, 0x3f800000 ;  /* 0x3f800000ff007424 */ /* 0x000fe400078e00ff */
[----:B--2---:R-:W-:-:S09]  /*12ac0*/  FADD R4, R21, R11 ;  /* 0x0000000b15047221 */ /* 0x004fd20000000000 */
[----:B------:R-:W-:Y:S05]  /*12ad0*/  @!P0 BRA `(.L_x_36) ;  /* 0x00000000005c8947 */ /* 0x000fea0003800000 */
[----:B------:R-:W-:Y:S01]  /*12ae0*/  MOV R0, R22 ;  /* 0x0000001600007202 */ /* 0x000fe20000000f00 */
[----:B------:R-:W-:Y:S03]  /*12af0*/  BSSY B1, `(.L_x_37) ;  /* 0x000000d000017945 */ /* 0x000fe60003800000 */
[----:B------:R-:W-:-:S04]  /*12b00*/  IADD3 R2, R0, 0x1800000, RZ ;  /* 0x0180000000027810 */ /* 0x000fc80007ffe0ff */
[----:B------:R-:W-:-:S04]  /*12b10*/  LOP3.LUT R2, R2, 0x7f800000, RZ, 0xc0, !PT ;  /* 0x7f80000002027812 */ /* 0x000fc800078ec0ff */
[----:B------:R-:W-:-:S13]  /*12b20*/  ISETP.GT.U32.AND P0, PT, R2, 0x1ffffff, PT ;  /* 0x01ffffff0200780c */ /* 0x000fda0003f04070 */
[----:B------:R-:W-:Y:S05]  /*12b30*/  @P0 BRA `(.L_x_38) ;  /* 0x0000000000100947 */ /* 0x000fea0003800000 */
[----:B------:R-:W-:-:S07]  /*12b40*/  MOV R7, 0x12b60 ;  /* 0x00012b6000077802 */ /* 0x000fce0000000f00 */
[----:B------:R-:W-:Y:S05]  /*12b50*/  CALL.REL.NOINC `($__internal_0_$__cuda_sm20_rcp_rn_f32_slowpath) ;  /* 0x0000008400d87944 */ /* 0x000fea0003c00000 */
[----:B------:R-:W-:Y:S01]  /*12b60*/  IMAD.MOV.U32 R2, RZ, RZ, R5 ;  /* 0x000000ffff027224 */ /* 0x000fe200078e0005 */
[----:B------:R-:W-:Y:S06]  /*12b70*/  BRA `(.L_x_39) ;  /* 0x0000000000107947 */ /* 0x000fec0003800000 */
.L_x_38:
[----:B------:R-:W1:Y:S02]  /*12b80*/  MUFU.RCP R2, R0 ;  /* 0x0000000000027308 */ /* 0x000e640000001000 */
[----:B-1----:R-:W-:-:S04]  /*12b90*/  FFMA R3, R0, R2, -1 ;  /* 0xbf80000000037423 */ /* 0x002fc80000000002 */
[----:B------:R-:W-:-:S04]  /*12ba0*/  FADD.FTZ R3, -R3, -RZ ;  /* 0x800000ff03037221 */ /* 0x000fc80000010100 */
[----:B------:R-:W-:-:S07]  /*12bb0*/  FFMA R2, R2, R3, R2 ;  /* 0x0000000302027223 */ /* 0x000fce0000000002 */
.L_x_39:
[----:B------:R-:W-:Y:S05]  /*12bc0*/  BSYNC B1 ;  /* 0x0000000000017941 */ /* 0x000fea0003800000 */
.L_x_37:
[----:B------:R-:W-:Y:S01]  /*12bd0*/  FSETP.GEU.AND P0, PT, |R0|, 1.175494350822287508e-38, PT ;  /* 0x008000000000780b */ /* 0x000fe20003f0e200 */
[----:B------:R-:W-:-:S12]  /*12be0*/  ULDC UR4, c[0x0][0x600] ;  /* 0x0001800000047ab9 */ /* 0x000fd80000000800 */
[----:B------:R-:W-:-:S06]  /*12bf0*/  @!P0 FMUL R0, R0, 16777216 ;  /* 0x4b80000000008820 */ /* 0x000fcc0000400000 */
[----:B------:R-:W1:Y:S02]  /*12c00*/  MUFU.LG2 R0, R0 ;  /* 0x0000000000007308 */ /* 0x000e640000000c00 */
[----:B-1----:R-:W-:-:S04]  /*12c10*/  @!P0 FADD R0, R0, -24 ;  /* 0xc1c0000000008421 */ /* 0x002fc80000000000 */
[----:B------:R-:W-:-:S04]  /*12c20*/  FMUL R0, R0, 0.69314718246459960938 ;  /* 0x3f31721800007820 */ /* 0x000fc80000400000 */
[----:B------:R-:W-:Y:S01]  /*12c30*/  FFMA R8, R13, UR4, R0 ;  /* 0x000000040d087c23 */ /* 0x000fe20008000000 */
[----:B------:R-:W-:-:S07]  /*12c40*/  MOV R0, R2 ;  /* 0x0000000200007202 */ /* 0x000fce0000000f00 */
.L_x_36:
[----:B------:R-:W-:Y:S05]  /*12c50*/  BSYNC B0 ;  /* 0x0000000000007941 */ /* 0x000fea0003800000 */
.L_x_35:
[----:B------:R-:W2:Y:S01]  /*12c60*/  LDL.LU R164, [R1] ;  /* 0x0000000001a47983 */ /* 0x000ea20000300800 */
[----:B------:R-:W-:-:S03]  /*12c70*/  ULDC UR4, c[0x0][0x608] ;  /* 0x0001820000047ab9 */ /* 0x000fc60000000800 */
[----:B------:R-:W3:Y:S04]  /*12c80*/  LDL.LU R160, [R1+0x4] ;  /* 0x0000040001a07983 */ /* 0x000ee80000300800 */
[----:B------:R-:W4:Y:S04]  /*12c90*/  LDL.LU R156, [R1+0x10] ;  /* 0x00001000019c7983 */ /* 0x000f280000300800 */
[----:B------:R-:W5:Y:S04]  /*12ca0*/  LDL.LU R152, [R1+0x14] ;  /* 0x0000140001987983 */ /* 0x000f680000300800 */
        /* <DEDUP_REMOVED lines=59> */
[----:B------:R-:W5:Y:S01]  /*13060*/  LDL.LU R2, [R1+0x1f4] ;  /* 0x0001f40001027983 */ /* 0x000f620000300800 */
[----:B------:R-:W-:Y:S01]  /*13070*/  FMUL R0, R0, UR4 ;  /* 0x0000000400007c20 */ /* 0x000fe20008400000 */
[----:B------:R-:W-:Y:S01]  /*13080*/  FSETP.NE.AND P0, PT, R21, -R11, PT ;  /* 0x8000000b1500720b */ /* 0x000fe20003f05000 */
[----:B------:R-:W-:Y:S02]  /*13090*/  BSSY B0, `(.L_x_40) ;  /* 0x00000f1000007945 */ /* 0x000fe40003800000 */
[-C--:B--2---:R-:W-:Y:S01]  /*130a0*/  FMUL R164, R164, R0.reuse ;  /* 0x00000000a4a47220 */ /* 0x084fe20000400000 */
[-C--:B---3--:R-:W-:Y:S01]  /*130b0*/  FMUL R160, R160, R0.reuse ;  /* 0x00000000a0a07220 */ /* 0x088fe20000400000 */
[-C--:B----4-:R-:W-:Y:S01]  /*130c0*/  FMUL R156, R156, R0.reuse ;  /* 0x000000009c9c7220 */ /* 0x090fe20000400000 */
[-C--:B-----5:R-:W-:Y:S01]  /*130d0*/  FMUL R152, R152, R0.reuse ;  /* 0x0000000098987220 */ /* 0x0a0fe20000400000 */
        /* <DEDUP_REMOVED lines=35> */
[----:B------:R-:W-:-:S04]  /*13310*/  FMUL R185, R175, R0 ;  /* 0x00000000afb97220 */ /* 0x000fc80000400000 */
[----:B------:R-:W-:Y:S01]  /*13320*/  STL [R1+0x84], R178 ;  /* 0x000084b201007387 */ /* 0x000fe20000100800 */
[-C--:B------:R-:W-:Y:S01]  /*13330*/  FMUL R174, R174, R0.reuse ;  /* 0x00000000aeae7220 */ /* 0x080fe20000400000 */
[----:B------:R-:W-:-:S04]  /*13340*/  FMUL R171, R171, R0 ;  /* 0x00000000abab7220 */ /* 0x000fc80000400000 */
[----:B------:R-:W-:Y:S01]  /*13350*/  STL [R1+0x94], R174 ;  /* 0x000094ae01007387 */ /* 0x000fe20000100800 */
[----:B------:R-:W-:-:S03]  /*13360*/  FMUL R170, R170, R0 ;  /* 0x00000000aaaa7220 */ /* 0x000fc60000400000 */
        /* <DEDUP_REMOVED lines=42> */
[----:B------:R2:W-:Y:S04]  /*13610*/  STL [R1+0x144], R3 ;  /* 0x0001440301007387 */ /* 0x0005e80000100800 */
[----:B------:R3:W-:Y:S01]  /*13620*/  STL [R1+0x130], R2 ;  /* 0x0001300201007387 */ /* 0x0007e20000100800 */
[-C--:B-1----:R-:W-:Y:S01]  /*13630*/  FMUL R6, R24, R0.reuse ;  /* 0x0000000018067220 */ /* 0x082fe20000400000 */
[----:B--2---:R-:W-:-:S04]  /*13640*/  FMUL R3, R25, R0 ;  /* 0x0000000019037220 */ /* 0x004fc80000400000 */
[----:B------:R1:W-:Y:S01]  /*13650*/  STL [R1+0x154], R6 ;  /* 0x0001540601007387 */ /* 0x0003e20000100800 */
[----:B---3--:R-:W-:-:S03]  /*13660*/  FMUL R2, R28, R0 ;  /* 0x000000001c027220 */ /* 0x008fc60000400000 */
        /* <DEDUP_REMOVED lines=119> */
[-C--:B---3--:R-:W-:Y:S01]  /*13de0*/  FMUL R2, R148, R0.reuse ;  /* 0x0000000094027220 */ /* 0x088fe20000400000 */
[----:B------:R-:W-:Y:S02]  /*13df0*/  FMUL R0, R149, R0 ;  /* 0x0000000095007220 */ /* 0x000fe40000400000 */
[----:B------:R1:W-:Y:S04]  /*13e00*/  STL [R1+0x294], R3 ;  /* 0x0002940301007387 */ /* 0x0003e80000100800 */
[----:B------:R1:W-:Y:S04]  /*13e10*/  STL [R1+0x2a4], R2 ;  /* 0x0002a40201007387 */ /* 0x0003e80000100800 */
[----:B------:R1:W-:Y:S01]  /*13e20*/  STL [R1+0x29c], R0 ;  /* 0x00029c0001007387 */ /* 0x0003e20000100800 */
[----:B------:R-:W-:Y:S05]  /*13e30*/  @!P0 BRA `(.L_x_41) ;  /* 0x0000000000588947 */ /* 0x000fea0003800000 */
[----:B-1----:R-:W-:Y:S01]  /*13e40*/  IADD3 R0, R4, 0x1800000, RZ ;  /* 0x0180000004007810 */ /* 0x002fe20007ffe0ff */
[----:B------:R-:W-:Y:S03]  /*13e50*/  BSSY B1, `(.L_x_42) ;  /* 0x000000c000017945 */ /* 0x000fe60003800000 */
[----:B------:R-:W-:-:S04]  /*13e60*/  LOP3.LUT R0, R0, 0x7f800000, RZ, 0xc0, !PT ;  /* 0x7f80000000007812 */ /* 0x000fc800078ec0ff */
[----:B------:R-:W-:-:S13]  /*13e70*/  ISETP.GT.U32.AND P0, PT, R0, 0x1ffffff, PT ;  /* 0x01ffffff0000780c */ /* 0x000fda0003f04070 */
[----:B------:R-:W-:Y:S05]  /*13e80*/  @P0 BRA `(.L_x_43) ;  /* 0x0000000000100947 */ /* 0x000fea0003800000 */
[----:B------:R-:W-:Y:S02]  /*13e90*/  MOV R0, R4 ;  /* 0x0000000400007202 */ /* 0x000fe40000000f00 */
[----:B------:R-:W-:-:S07]  /*13ea0*/  MOV R7, 0x13ec0 ;  /* 0x00013ec000077802 */ /* 0x000fce0000000f00 */
[----:B------:R-:W-:Y:S05]  /*13eb0*/  CALL.REL.NOINC `($__internal_0_$__cuda_sm20_rcp_rn_f32_slowpath) ;  /* 0x0000007400007944 */ /* 0x000fea0003c00000 */
[----:B------:R-:W-:Y:S05]  /*13ec0*/  BRA `(.L_x_44) ;  /* 0x0000000000107947 */ /* 0x000fea0003800000 */
.L_x_43:
[----:B------:R-:W1:Y:S02]  /*13ed0*/  MUFU.RCP R5, R4 ;  /* 0x0000000400057308 */ /* 0x000e640000001000 */
[----:B-1----:R-:W-:-:S04]  /*13ee0*/  FFMA R0, R4, R5, -1 ;  /* 0xbf80000004007423 */ /* 0x002fc80000000005 */
[----:B------:R-:W-:-:S04]  /*13ef0*/  FADD.FTZ R0, -R0, -RZ ;  /* 0x800000ff00007221 */ /* 0x000fc80000010100 */
[----:B------:R-:W-:-:S07]  /*13f00*/  FFMA R5, R5, R0, R5 ;  /* 0x0000000005057223 */ /* 0x000fce0000000005 */
.L_x_44:
[----:B------:R-:W-:Y:S05]  /*13f10*/  BSYNC B1 ;  /* 0x0000000000017941 */ /* 0x000fea0003800000 */
.L_x_42:
[----:B------:R-:W-:Y:S01]  /*13f20*/  FSETP.GEU.AND P0, PT, |R4|, 1.175494350822287508e-38, PT ;  /* 0x008000000400780b */ /* 0x000fe20003f0e200 */
[----:B------:R-:W-:Y:S01]  /*13f30*/  ULDC UR4, c[0x0][0x600] ;  /* 0x0001800000047ab9 */ /* 0x000fe20000000800 */
[----:B------:R-:W-:-:S11]  /*13f40*/  IMAD.MOV.U32 R9, RZ, RZ, R5 ;  /* 0x000000ffff097224 */ /* 0x000fd600078e0005 */
[----:B------:R-:W-:-:S06]  /*13f50*/  @!P0 FMUL R4, R4, 16777216 ;  /* 0x4b80000004048820 */ /* 0x000fcc0000400000 */
[----:B------:R-:W1:Y:S02]  /*13f60*/  MUFU.LG2 R4, R4 ;  /* 0x0000000400047308 */ /* 0x000e640000000c00 */
[----:B-1----:R-:W-:-:S04]  /*13f70*/  @!P0 FADD R4, R4, -24 ;  /* 0xc1c0000004048421 */ /* 0x002fc80000000000 */
[----:B------:R-:W-:-:S04]  /*13f80*/  FMUL R4, R4, 0.69314718246459960938 ;  /* 0x3f31721804047820 */ /* 0x000fc80000400000 */
[----:B------:R-:W-:-:S07]  /*13f90*/  FFMA R10, R12, UR4, R4 ;  /* 0x000000040c0a7c23 */ /* 0x000fce0008000004 */
.L_x_41:
[----:B------:R-:W-:Y:S05]  /*13fa0*/  BSYNC B0 ;  /* 0x0000000000007941 */ /* 0x000fea0003800000 */
.L_x_40:
[----:B-1----:R-:W2:Y:S01]  /*13fb0*/  LDL R0, [R1+0x200] ;  /* 0x0002000001007983 */ /* 0x002ea20000100800 */
[----:B------:R-:W-:Y:S01]  /*13fc0*/  ULDC UR4, c[0x0][0x608] ;  /* 0x0001820000047ab9 */ /* 0x000fe20000000800 */
[----:B------:R-:W-:Y:S02]  /*13fd0*/  R2UR UR6, R16 ;  /* 0x00000000100672ca */ /* 0x000fe400000e0000 */
        /* <DEDUP_REMOVED lines=63> */
[----:B--2---:R-:W-:-:S03]  /*143d0*/  R2UR UR5, R0 ;  /* 0x00000000000572ca */ /* 0x004fc600000e0000 */
[----:B------:R-:W2:Y:S01]  /*143e0*/  LDL.LU R0, [R1+0x1fc] ;  /* 0x0001fc0001007983 */ /* 0x000ea20000300800 */
[----:B------:R-:W-:-:S09]  /*143f0*/  FMUL R9, R9, UR4 ;  /* 0x0000000409097c20 */ /* 0x000fd20008400000 */
[----:B------:R-:W-:-:S06]  /*14400*/  UIADD3 UR4, UR5, -0x1, URZ ;  /* 0xffffffff05047890 */ /* 0x000fcc000fffe03f */
[----:B------:R-:W-:Y:S01]  /*14410*/  ISETP.NE.AND P0, PT, RZ, UR4, PT ;  /* 0x00000004ff007c0c */ /* 0x000fe2000bf05270 */
[----:B------:R-:W-:Y:S01]  /*14420*/  ULEA UR4, UR5, UR6, 0x3 ;  /* 0x0000000605047291 */ /* 0x000fe2000f8e183f */
[-C--:B------:R-:W-:Y:S01]  /*14430*/  FMUL R231, R78, R9.reuse ;  /* 0x000000094ee77220 */ /* 0x080fe20000400000 */
        /* <DEDUP_REMOVED lines=37> */
[----:B------:R-:W-:-:S03]  /*14690*/  FMUL R3, R99, R9 ;  /* 0x0000000963037220 */ /* 0x000fc60000400000 */
[----:B------:R1:W-:Y:S02]  /*146a0*/  STL [R1+0x4], R2 ;  /* 0x0000040201007387 */ /* 0x0003e40000100800 */
[-C--:B-1----:R-:W-:Y:S01]  /*146b0*/  FMUL R2, R102, R9.reuse ;  /* 0x0000000966027220 */ /* 0x082fe20000400000 */
[-C--:B--2---:R-:W-:Y:S01]  /*146c0*/  FMUL R29, R0, R9.reuse ;  /* 0x00000009001d7220 */ /* 0x084fe20000400000 */
[----:B------:R-:W-:-:S05]  /*146d0*/  FMUL R0, R98, R9 ;  /* 0x0000000962007220 */ /* 0x000fca0000400000 */
[----:B------:R1:W-:Y:S04]  /*146e0*/  STL [R1+0x14], R0 ;  /* 0x0000140001007387 */ /* 0x0003e80000100800 */
[----:B------:R2:W-:Y:S01]  /*146f0*/  STL [R1], R3 ;  /* 0x0000000301007387 */ /* 0x0005e20000100800 */
[----:B-1----:R-:W-:-:S03]  /*14700*/  FMUL R0, R103, R9 ;  /* 0x0000000967007220 */ /* 0x002fc60000400000 */
[----:B------:R1:W-:Y:S01]  /*14710*/  STL [R1+0x18], R2 ;  /* 0x0000180201007387 */ /* 0x0003e20000100800 */
[----:B--2---:R-:W-:-:S03]  /*14720*/  FMUL R3, R106, R9 ;  /* 0x000000096a037220 */ /* 0x004fc60000400000 */
[----:B------:R2:W-:Y:S01]  /*14730*/  STL [R1+0x10], R0 ;  /* 0x0000100001007387 */ /* 0x0005e20000100800 */
[----:B-1----:R-:W-:-:S03]  /*14740*/  FMUL R2, R107, R9 ;  /* 0x000000096b027220 */ /* 0x002fc60000400000 */
[----:B------:R1:W-:Y:S01]  /*14750*/  STL [R1+0x28], R3 ;  /* 0x0000280301007387 */ /* 0x0003e20000100800 */
[----:B--2---:R-:W-:-:S03]  /*14760*/  FMUL R0, R110, R9 ;  /* 0x000000096e007220 */ /* 0x004fc60000400000 */
        /* <DEDUP_REMOVED lines=40> */
[----:B------:R-:W-:Y:S01]  /*149f0*/  STL [R1+0x6c], R3 ;  /* 0x00006c0301007387 */ /* 0x000fe20000100800 */
[----:B---3--:R-:W-:-:S03]  /*14a00*/  FMUL R0, R151, R9 ;  /* 0x0000000997007220 */ /* 0x008fc60000400000 */
[----:B------:R-:W-:Y:S04]  /*14a10*/  STL [R1+0x7c], R2 ;  /* 0x00007c0201007387 */ /* 0x000fe80000100800 */
[----:B------:R1:W-:Y:S02]  /*14a20*/  STL [R1+0x74], R0 ;  /* 0x0000740001007387 */ /* 0x0003e40000100800 */
[----:B-1----:R-:W-:-:S04]  /*14a30*/  SEL R0, RZ, 0x1, P0 ;  /* 0x00000001ff007807 */ /* 0x002fc80000000000 */
[----:B------:R-:W-:-:S04]  /*14a40*/  SHF.L.U32 R0, R0, 0x1f, RZ ;  /* 0x0000001f00007819 */ /* 0x000fc800000006ff */
[----:B------:R-:W1:Y:S01]  /*14a50*/  SYNCS.PHASECHK.TRANS64.TRYWAIT P0, [UR4+0x70098], R0 ;  /* 0x07009800ff0075a7 */ /* 0x000e620008000144 */
[----:B------:R-:W2:Y:S01]  /*14a60*/  S2R R2, SR_TID.X ;  /* 0x0000000000027919 */ /* 0x000ea20000002100 */
        /* <DEDUP_REMOVED lines=61> */
[----:B-12---:R-:W-:Y:S06]  /*14e40*/  @!P0 BRA `(.L_x_45) ;  /* 0x00000060008c8947 */ /* 0x006fec0003800000 */
.L_x_122:
[----:B------:R-:W-:Y:S01]  /*14e50*/  R2UR UR4, R221 ;  /* 0x00000000dd0472ca */ /* 0x000fe200000e0000 */
[----:B------:R-:W-:Y:S01]  /*14e60*/  ULDC.64 UR8, c[0x0][0x208] ;  /* 0x0000820000087ab9 */ /* 0x000fe20000000a00 */
[C---:B------:R-:W-:Y:S01]  /*14e70*/  LOP3.LUT P0, RZ, R2.reuse, 0x3, RZ, 0xc0, !PT ;  /* 0x0000000302ff7812 */ /* 0x040fe2000780c0ff */
[----:B------:R-:W-:Y:S01]  /*14e80*/  BSSY B0, `(.L_x_46) ;  /* 0x000001a000007945 */ /* 0x000fe20003800000 */
[----:B------:R-:W-:-:S04]  /*14e90*/  LOP3.LUT R59, R2, 0x7f, RZ, 0xc0, !PT ;  /* 0x0000007f023b7812 */ /* 0x000fc800078ec0ff */
[----:B------:R-:W-:-:S05]  /*14ea0*/  SHF.R.U32.HI R58, RZ, 0x5, R59 ;  /* 0x00000005ff3a7819 */ /* 0x000fca000001163b */
[----:B------:R-:W-:Y:S02]  /*14eb0*/  USHF.L.U32 UR42, UR4, 0x6, URZ ;  /* 0x00000006042a7899 */ /* 0x000fe4000800063f */
[----:B------:R-:W-:Y:S10]  /*14ec0*/  @P0 BRA `(.L_x_47) ;  /* 0x0000000000540947 */ /* 0x000ff40003800000 */
[----:B------:R-:W2:Y:S01]  /*14ed0*/  S2UR UR4, SR_CTAID.Y ;  /* 0x00000000000479c3 */ /* 0x000ea20000002600 */
[----:B------:R-:W-:Y:S01]  /*14ee0*/  SHF.R.U32.HI R2, RZ, 0x2, R2 ;  /* 0x00000002ff027819 */ /* 0x000fe20000011602 */
[----:B------:R-:W-:Y:S01]  /*14ef0*/  ULDC.64 UR6, c[0x0][0x688] ;  /* 0x0001a20000067ab9 */ /* 0x000fe20000000a00 */
[----:B-1----:R-:W-:Y:S01]  /*14f00*/  SHF.L.U32 R0, R58, 0x4, RZ ;  /* 0x000000043a007819 */ /* 0x002fe200000006ff */
[----:B------:R-:W-:Y:S01]  /*14f10*/  ULDC UR10, c[0x0][0x288] ;  /* 0x0000a200000a7ab9 */ /* 0x000fe20000000800 */
[----:B------:R-:W-:-:S03]  /*14f20*/  LOP3.LUT R2, R2, 0x7, RZ, 0xc0, !PT ;  /* 0x0000000702027812 */ /* 0x000fc600078ec0ff */
[----:B------:R-:W1:Y:S01]  /*14f30*/  S2UR UR5, SR_CTAID.Z ;  /* 0x00000000000579c3 */ /* 0x000e620000002700 */
[----:B------:R-:W-:-:S04]  /*14f40*/  LOP3.LUT R0, R0, 0xfffffff0, R2, 0xe2, !PT ;  /* 0xfffffff000007812 */ /* 0x000fc800078ee202 */
[----:B------:R-:W-:-:S04]  /*14f50*/  IADD3 R2, R0, UR42, RZ ;  /* 0x0000002a00027c10 */ /* 0x000fc8000fffe0ff */
[C---:B------:R-:W-:Y:S02]  /*14f60*/  ISETP.GE.U32.AND P0, PT, R2.reuse, UR10, PT ;  /* 0x0000000a02007c0c */ /* 0x040fe4000bf06070 */
[----:B------:R-:W-:-:S04]  /*14f70*/  IADD3 R2, R2, 0x8, RZ ;  /* 0x0000000802027810 */ /* 0x000fc80007ffe0ff */
[----:B------:R-:W-:Y:S01]  /*14f80*/  ISETP.GE.U32.AND P1, PT, R2, UR10, PT ;  /* 0x0000000a02007c0c */ /* 0x000fe2000bf26070 */
[----:B--2---:R-:W-:-:S04]  /*14f90*/  UIMAD UR4, UR4, UR6, UR42 ;  /* 0x00000006040472a4 */ /* 0x004fc8000f8e022a */
[----:B-1----:R-:W-:-:S06]  /*14fa0*/  UIMAD UR4, UR5, UR7, UR4 ;  /* 0x00000007050472a4 */ /* 0x002fcc000f8e0204 */
[----:B------:R-:W-:Y:S01]  /*14fb0*/  IADD3 R0, P2, R0, UR4, RZ ;  /* 0x0000000400007c10 */ /* 0x000fe2000ff5e0ff */
[----:B------:R-:W-:-:S04]  /*14fc0*/  ULDC.64 UR4, c[0x0][0x680] ;  /* 0x0001a00000047ab9 */ /* 0x000fc80000000a00 */
[----:B------:R-:W-:Y:S01]  /*14fd0*/  IMAD.X R3, RZ, RZ, RZ, P2 ;  /* 0x000000ffff037224 */ /* 0x000fe200010e06ff */
[----:B------:R-:W-:-:S04]  /*14fe0*/  LEA R2, P2, R0, UR4, 0x2 ;  /* 0x0000000400027c11 */ /* 0x000fc8000f8410ff */
[----:B------:R-:W-:-:S05]  /*14ff0*/  LEA.HI.X R3, R0, UR5, R3, 0x2, P2 ;  /* 0x0000000500037c11 */ /* 0x000fca00090f1403 */
[----:B------:R2:W-:Y:S04]  /*15000*/  @!P0 STG.E desc[UR8][R2.64], R8 ;  /* 0x0000000802008986 */ /* 0x0005e8000c101908 */
[----:B------:R2:W-:Y:S02]  /*15010*/  @!P1 STG.E desc[UR8][R2.64+0x20], R10 ;  /* 0x0000200a02009986 */ /* 0x0005e4000c101908 */
.L_x_47:
[----:B------:R-:W-:Y:S05]  /*15020*/  BSYNC B0 ;  /* 0x0000000000007941 */ /* 0x000fea0003800000 */
.L_x_46:
[----:B------:R-:W-:Y:S02]  /*15030*/  ULDC.64 UR4, c[0x0][0x730] ;  /* 0x0001cc0000047ab9 */ /* 0x000fe40000000a00 */
[----:B------:R-:W-:-:S04]  /*15040*/  ISETP.NE.U32.AND P0, PT, RZ, UR4, PT ;  /* 0x00000004ff007c0c */ /* 0x000fc8000bf05070 */
[----:B------:R-:W-:-:S13]  /*15050*/  ISETP.NE.AND.EX P0, PT, RZ, UR5, PT, P0 ;  /* 0x00000005ff007c0c */ /* 0x000fda000bf05300 */
[----:B------:R-:W-:Y:S05]  /*15060*/  @P0 BRA `(.L_x_48) ;  /* 0x0000000000200947 */ /* 0x000fea0003800000 */
[----:B------:R-:W-:Y:S02]  /*15070*/  ULDC.64 UR4, c[0x0][0x728] ;  /* 0x0001ca0000047ab9 */ /* 0x000fe40000000a00 */
[----:B------:R-:W-:-:S04]  /*15080*/  ISETP.NE.U32.AND P0, PT, RZ, UR4, PT ;  /* 0x00000004ff007c0c */ /* 0x000fc8000bf05070 */
[----:B------:R-:W-:-:S13]  /*15090*/  ISETP.NE.AND.EX P0, PT, RZ, UR5, PT, P0 ;  /* 0x00000005ff007c0c */ /* 0x000fda000bf05300 */
[----:B------:R-:W-:Y:S05]  /*150a0*/  @!P0 BRA `(.L_x_49) ;  /* 0x00000000000c8947 */ /* 0x000fea0003800000 */
[----:B-12---:R-:W1:Y:S02]  /*150b0*/  LDC.64 R2, c[0x0][0x728] ;  /* 0x0001ca00ff027b82 */ /* 0x006e640000000a00 */
[----:B-1----:R4:W5:Y:S01]  /*150c0*/  LDG.E R52, desc[UR8][R2.64] ;  /* 0x0000000802347981 */ /* 0x002962000c1e1900 */
[----:B------:R-:W-:Y:S05]  /*150d0*/  BRA `(.L_x_48) ;  /* 0x0000000000047947 */ /* 0x000fea0003800000 */
.L_x_49:
[----:B------:R-:W3:Y:S02]  /*150e0*/  LDC R52, c[0x0][0x720] ;  /* 0x0001c800ff347b82 */ /* 0x000ee40000000800 */
.L_x_48:
[----:B-1----:R-:W-:-:S04]  /*150f0*/  MOV R0, RZ ;  /* 0x000000ff00007202 */ /* 0x002fc80000000f00 */
[----:B------:R-:W-:-:S13]  /*15100*/  LOP3.LUT P0, RZ, R0, 0x1bf, RZ, 0xc0, !PT ;  /* 0x000001bf00ff7812 */ /* 0x000fda000780c0ff */
[----:B------:R-:W-:Y:S05]  /*15110*/  @!P0 BRA `(.L_x_50) ;  /* 0x0000000000408947 */ /* 0x000fea0003800000 */
[----:B--2-4-:R-:W-:Y:S01]  /*15120*/  MOV R2, 0x0 ;  /* 0x0000000000027802 */ /* 0x014fe20000000f00 */
[----:B------:R-:W-:Y:S01]  /*15130*/  ULDC.64 UR4, c[0x4][0x70] ;  /* 0x01001c0000047ab9 */ /* 0x000fe20000000a00 */
[----:B------:R-:W-:Y:S01]  /*15140*/  ULDC.64 UR6, c[0x4][0x78] ;  /* 0x01001e0000067ab9 */ /* 0x000fe20000000a00 */
[----:B------:R-:W-:Y:S01]  /*15150*/  ULDC.64 UR8, c[0x4][0x8] ;  /* 0x0100020000087ab9 */ /* 0x000fe20000000a00 */
[----:B------:R-:W-:Y:S01]  /*15160*/  MOV R4, UR4 ;  /* 0x0000000400047c02 */ /* 0x000fe20008000f00 */
[----:B------:R-:W-:Y:S01]  /*15170*/  IMAD.U32 R7, RZ, RZ, UR7 ;  /* 0x00000007ff077e24 */ /* 0x000fe2000f8e00ff */
[----:B------:R-:W1:Y:S01]  /*15180*/  LDC.64 R2, c[0x4][R2] ;  /* 0x0100000002027b82 */ /* 0x000e620000000a00 */
[----:B------:R-:W-:Y:S01]  /*15190*/  MOV R5, UR5 ;  /* 0x0000000500057c02 */ /* 0x000fe20008000f00 */
[----:B------:R-:W-:Y:S01]  /*151a0*/  IMAD.MOV.U32 R12, RZ, RZ, 0x1 ;  /* 0x00000001ff0c7424 */ /* 0x000fe200078e00ff */
[----:B------:R-:W-:Y:S02]  /*151b0*/  MOV R6, UR6 ;  /* 0x0000000600067c02 */ /* 0x000fe40008000f00 */
[----:B------:R-:W-:-:S02]  /*151c0*/  MOV R10, UR8 ;  /* 0x00000008000a7c02 */ /* 0x000fc40008000f00 */
[----:B------:R-:W-:Y:S02]  /*151d0*/  MOV R11, UR9 ;  /* 0x00000009000b7c02 */ /* 0x000fe40008000f00 */
[----:B------:R-:W-:Y:S02]  /*151e0*/  MOV R8, 0x70 ;  /* 0x0000007000087802 */ /* 0x000fe40000000f00 */
[----:B------:R-:W-:-:S07]  /*151f0*/  MOV R13, RZ ;  /* 0x000000ff000d7202 */ /* 0x000fce0000000f00 */
[----:B------:R-:W-:-:S07]  /*15200*/  LEPC R20, `(.L_x_50) ;  /* 0x000000001014794e */ /* 0x000fce0000000000 */
[----:B-1-3-5:R-:W-:Y:S05]  /*15210*/  CALL.ABS.NOINC R2 ;  /* 0x0000000002007343 */ /* 0x02afea0003c00000 */
.L_x_50:
[----:B--2-4-:R-:W2:Y:S01]  /*15220*/  LDL R2, [R1+0x200] ;  /* 0x0002000001027983 */ /* 0x014ea20000100800 */
[----:B------:R-:W-:Y:S02]  /*15230*/  R2UR UR5, R16 ;  /* 0x00000000100572ca */ /* 0x000fe400000e0000 */
[----:B--2---:R-:W-:-:S11]  /*15240*/  R2UR UR4, R2 ;  /* 0x00000000020472ca */ /* 0x004fd600000e0000 */
[----:B------:R-:W-:Y:S02]  /*15250*/  MOV R2, UR5 ;  /* 0x0000000500027c02 */ /* 0x000fe40008000f00 */
[----:B------:R-:W-:-:S06]  /*15260*/  UIADD3 UR4, UR4, -0x1, URZ ;  /* 0xffffffff04047890 */ /* 0x000fcc000fffe03f */
[----:B------:R-:W-:-:S05]  /*15270*/  MOV R0, UR4 ;  /* 0x0000000400007c02 */ /* 0x000fca0008000f00 */
[----:B------:R-:W-:-:S05]  /*15280*/  IMAD R2, R0, 0x2200, R2 ;  /* 0x0000220000027824 */ /* 0x000fca00078e0202 */
[----:B------:R-:W-:-:S13]  /*15290*/  LOP3.LUT P0, RZ, R2, 0x1b0, RZ, 0xc0, !PT ;  /* 0x000001b002ff7812 */ /* 0x000fda000780c0ff */
[----:B------:R-:W-:Y:S05]  /*152a0*/  @!P0 BRA `(.L_x_51) ;  /* 0x0000000000408947 */ /* 0x000fea0003800000 */
[----:B------:R-:W-:Y:S01]  /*152b0*/  MOV R14, 0x0 ;  /* 0x00000000000e7802 */ /* 0x000fe20000000f00 */
[----:B------:R-:W-:Y:S01]  /*152c0*/  ULDC.64 UR6, c[0x4][0x70] ;  /* 0x01001c0000067ab9 */ /* 0x000fe20000000a00 */
[----:B------:R-:W-:Y:S01]  /*152d0*/  ULDC.64 UR8, c[0x4][0x78] ;  /* 0x01001e0000087ab9 */ /* 0x000fe20000000a00 */
[----:B------:R-:W-:Y:S01]  /*152e0*/  ULDC.64 UR4, c[0x4][0x10] ;  /* 0x0100040000047ab9 */ /* 0x000fe20000000a00 */
[----:B------:R-:W-:Y:S01]  /*152f0*/  IMAD.U32 R4, RZ, RZ, UR6 ;  /* 0x00000006ff047e24 */ /* 0x000fe2000f8e00ff */
[----:B------:R-:W-:Y:S01]  /*15300*/  MOV R5, UR7 ;  /* 0x0000000700057c02 */ /* 0x000fe20008000f00 */
[----:B------:R-:W1:Y:S01]  /*15310*/  LDC.64 R14, c[0x4][R14] ;  /* 0x010000000e0e7b82 */ /* 0x000e620000000a00 */
[----:B------:R-:W-:Y:S01]  /*15320*/  MOV R6, UR8 ;  /* 0x0000000800067c02 */ /* 0x000fe20008000f00 */
[----:B------:R-:W-:Y:S01]  /*15330*/  IMAD.U32 R10, RZ, RZ, UR4 ;  /* 0x00000004ff0a7e24 */ /* 0x000fe2000f8e00ff */
[----:B------:R-:W-:Y:S01]  /*15340*/  MOV R7, UR9 ;  /* 0x0000000900077c02 */ /* 0x000fe20008000f00 */
[----:B------:R-:W-:Y:S01]  /*15350*/  IMAD.MOV.U32 R13, RZ, RZ, RZ ;  /* 0x000000ffff0d7224 */ /* 0x000fe200078e00ff */
[----:B------:R-:W-:-:S02]  /*15360*/  MOV R11, UR5 ;  /* 0x00000005000b7c02 */ /* 0x000fc40008000f00 */
[----:B------:R-:W-:Y:S02]  /*15370*/  MOV R8, 0x70 ;  /* 0x0000007000087802 */ /* 0x000fe40000000f00 */
[----:B------:R-:W-:-:S07]  /*15380*/  MOV R12, 0x1 ;  /* 0x00000001000c7802 */ /* 0x000fce0000000f00 */
[----:B------:R-:W-:-:S07]  /*15390*/  LEPC R20, `(.L_x_51) ;  /* 0x000000001014794e */ /* 0x000fce0000000000 */
[----:B-1-3-5:R-:W-:Y:S05]  /*153a0*/  CALL.ABS.NOINC R14 ;  /* 0x000000000e007343 */ /* 0x02afea0003c00000 */
.L_x_51:
[----:B------:R-:W1:Y:S01]  /*153b0*/  S2R R8, SR_TID.X ;  /* 0x0000000000087919 */ /* 0x000e620000002100 */
[----:B------:R-:W-:Y:S01]  /*153c0*/  ULDC.64 UR4, c[0x0][0x730] ;  /* 0x0001cc0000047ab9 */ /* 0x000fe20000000a00 */
[----:B------:R-:W-:Y:S02]  /*153d0*/  IADD3 R59, R59, 0x1f, RZ ;  /* 0x0000001f3b3b7810 */ /* 0x000fe40007ffe0ff */
[----:B------:R-:W-:Y:S02]  /*153e0*/  ISETP.NE.U32.AND P0, PT, RZ, UR4, PT ;  /* 0x00000004ff007c0c */ /* 0x000fe4000bf05070 */
[----:B------:R-:W-:Y:S02]  /*153f0*/  ISETP.GT.U32.AND P1, PT, R59, 0x3e, PT ;  /* 0x0000003e3b00780c */ /* 0x000fe40003f24070 */
[----:B------:R-:W-:-:S13]  /*15400*/  ISETP.NE.AND.EX P0, PT, RZ, UR5, PT, P0 ;  /* 0x00000005ff007c0c */ /* 0x000fda000bf05300 */
[----:B---3-5:R-:W2:Y:S01]  /*15410*/  @P0 LDC R52, c[0x0][0x720] ;  /* 0x0001c800ff340b82 */ /* 0x028ea20000000800 */
[----:B-1----:R-:W-:Y:S02]  /*15420*/  SHF.L.U32 R7, R8, 0x5, RZ ;  /* 0x0000000508077819 */ /* 0x002fe400000006ff */
[----:B------:R-:W-:Y:S02]  /*15430*/  SHF.R.U32.HI R0, RZ, 0x1, R8 ;  /* 0x00000001ff007819 */ /* 0x000fe40000011608 */
[----:B------:R-:W-:-:S04]  /*15440*/  LOP3.LUT R3, R7, 0xc0, RZ, 0xc0, !PT ;  /* 0x000000c007037812 */ /* 0x000fc800078ec0ff */
[----:B------:R-:W-:Y:S02]  /*15450*/  LOP3.LUT R3, R3, 0x8, R0, 0xf8, !PT ;  /* 0x0000000803037812 */ /* 0x000fe400078ef800 */
[----:B------:R-:W-:Y:S01]  /*15460*/  SHF.L.U32 R0, R8, 0x2, RZ ;  /* 0x0000000208007819 */ /* 0x000fe200000006ff */
[----:B--2---:R-:W-:-:S03]  /*15470*/  FMUL R4, R164, R52 ;  /* 0x00000034a4047220 */ /* 0x004fc60000400000 */
[----:B------:R-:W-:Y:S01]  /*15480*/  LOP3.LUT R3, R3, 0x18, R0, 0x78, !PT ;  /* 0x0000001803037812 */ /* 0x000fe200078e7800 */
[-C--:B------:R-:W-:Y:S01]  /*15490*/  FMUL R160, R160, R52.reuse ;  /* 0x00000034a0a07220 */ /* 0x080fe20000400000 */
[C---:B------:R-:W-:Y:S01]  /*154a0*/  LOP3.LUT R0, R7.reuse, 0x20, RZ, 0xc0, !PT ;  /* 0x0000002007007812 */ /* 0x040fe200078ec0ff */
[-C--:B------:R-:W-:Y:S01]  /*154b0*/  FMUL R5, R72, R52.reuse ;  /* 0x0000003448057220 */ /* 0x080fe20000400000 */
[----:B------:R-:W-:Y:S01]  /*154c0*/  LOP3.LUT R7, R7, 0x100, RZ, 0xc0, !PT ;  /* 0x0000010007077812 */ /* 0x000fe200078ec0ff */
[-C--:B------:R-:W-:Y:S01]  /*154d0*/  FMUL R77, R77, R52.reuse ;  /* 0x000000344d4d7220 */ /* 0x080fe20000400000 */
[-C--:B------:R-:W-:Y:S01]  /*154e0*/  FMUL R6, R156, R52.reuse ;  /* 0x000000349c067220 */ /* 0x080fe20000400000 */
[----:B------:R-:W-:Y:S02]  /*154f0*/  IMAD R0, R58, 0x200, R0 ;  /* 0x000002003a007824 */ /* 0x000fe400078e0200 */
[-C--:B------:R-:W-:Y:S01]  /*15500*/  FMUL R152, R152, R52.reuse ;  /* 0x0000003498987220 */ /* 0x080fe20000400000 */
[----:B------:R-:W-:Y:S01]  /*15510*/  FMUL R73, R73, R52 ;  /* 0x0000003449497220 */ /* 0x000fe20000400000 */
[----:B------:R-:W-:-:S02]  /*15520*/  F2FP.BF16.F32.PACK_AB R4, R160, R4 ;  /* 0x00000004a004723e */ /* 0x000fc400000010ff */
[----:B------:R-:W-:Y:S01]  /*15530*/  IADD3 R3, R3, R0, R7 ;  /* 0x0000000003037210 */ /* 0x000fe20007ffe007 */
[----:B------:R-:W-:Y:S01]  /*15540*/  FMUL R7, R64, R52 ;  /* 0x0000003440077220 */ /* 0x000fe20000400000 */
[----:B------:R-:W-:Y:S02]  /*15550*/  F2FP.BF16.F32.PACK_AB R5, R77, R5 ;  /* 0x000000054d05723e */ /* 0x000fe400000010ff */
[----:B------:R-:W-:Y:S02]  /*15560*/  F2FP.BF16.F32.PACK_AB R6, R152, R6 ;  /* 0x000000069806723e */ /* 0x000fe400000010ff */
[----:B------:R-:W-:Y:S01]  /*15570*/  F2FP.BF16.F32.PACK_AB R7, R73, R7 ;  /* 0x000000074907723e */ /* 0x000fe200000010ff */
[----:B------:R-:W-:Y:S06]  /*15580*/  @P1 BRA `(.L_x_52) ;  /* 0x0000000000041947 */ /* 0x000fec0003800000 */
[----:B------:R-:W-:-:S04]  /*15590*/  DEPBAR.LE SB0, 0x1 ;  /* 0x000080400000791a */ /* 0x000fc80000000000 */
.L_x_52:
[----:B------:R-:W2:Y:S04]  /*155a0*/  LDL.LU R10, [R1+0x84] ;  /* 0x00008400010a7983 */ /* 0x000ea80000300800 */
[----:B------:R-:W3:Y:S04]  /*155b0*/  LDL.LU R9, [R1+0x80] ;  /* 0x0000800001097983 */ /* 0x000ee80000300800 */
[----:B------:R-:W4:Y:S04]  /*155c0*/  LDL.LU R13, [R1+0x94] ;  /* 0x00009400010d7983 */ /* 0x000f280000300800 */
[----:B------:R-:W4:Y:S04]  /*155d0*/  LDL.LU R73, [R1+0x90] ;  /* 0x0000900001497983 */ /* 0x000f280000300800 */
[----:B------:R-:W4:Y:S04]  /*155e0*/  LDL.LU R72, [R1+0xa4] ;  /* 0x0000a40001487983 */ /* 0x000f280000300800 */
[----:B------:R-:W4:Y:S04]  /*155f0*/  LDL.LU R21, [R1+0xa0] ;  /* 0x0000a00001157983 */ /* 0x000f280000300800 */
[----:B------:R-:W4:Y:S04]  /*15600*/  LDL.LU R15, [R1+0xb4] ;  /* 0x0000b400010f7983 */ /* 0x000f280000300800 */
[----:B------:R-:W4:Y:S04]  /*15610*/  LDL.LU R12, [R1+0xb0] ;  /* 0x0000b000010c7983 */ /* 0x000f280000300800 */
[----:B------:R-:W4:Y:S04]  /*15620*/  LDL.LU R20, [R1+0xc4] ;  /* 0x0000c40001147983 */ /* 0x000f280000300800 */
[----:B------:R-:W4:Y:S01]  /*15630*/  LDL.LU R11, [R1+0xc0] ;  /* 0x0000c000010b7983 */ /* 0x000f220000300800 */
[----:B------:R-:W-:Y:S05]  /*15640*/  WARPSYNC.ALL ;  /* 0x0000000000007948 */ /* 0x000fea0003800000 */
[----:B------:R-:W-:Y:S01]  /*15650*/  LEA R3, R3, R2, 0x1 ;  /* 0x0000000203037211 */ /* 0x000fe200078e08ff */
[----:B------:R-:W-:Y:S01]  /*15660*/  BAR.SYNC.DEFER_BLOCKING 0x1, 0x80 ;  /* 0x0042000000007b1d */ /* 0x000fe20000010000 */
[----:B------:R-:W-:Y:S01]  /*15670*/  LOP3.LUT P0, RZ, R8, 0x4, RZ, 0xc0, !PT ;  /* 0x0000000408ff7812 */ /* 0x000fe2000780c0ff */
[-C--:B------:R-:W-:Y:S01]  /*15680*/  FMUL R161, R161, R52.reuse ;  /* 0x00000034a1a17220 */ /* 0x080fe20000400000 */
[-C--:B------:R-:W-:Y:S01]  /*15690*/  FMUL R76, R76, R52.reuse ;  /* 0x000000344c4c7220 */ /* 0x080fe20000400000 */
[-C--:B------:R-:W-:Y:S01]  /*156a0*/  FMUL R153, R153, R52.reuse ;  /* 0x0000003499997220 */ /* 0x080fe20000400000 */
[-C--:B------:R-:W-:Y:S01]  /*156b0*/  FMUL R68, R68, R52.reuse ;  /* 0x0000003444447220 */ /* 0x080fe20000400000 */
[-C--:B------:R-:W-:Y:S01]  /*156c0*/  FMUL R70, R184, R52.reuse ;  /* 0x00000034b8467220 */ /* 0x080fe20000400000 */
[-C--:B------:R-:W-:Y:S01]  /*156d0*/  FMUL R184, R185, R52.reuse ;  /* 0x00000034b9b87220 */ /* 0x080fe20000400000 */
[----:B------:R-:W4:Y:S01]  /*156e0*/  LDL.LU R14, [R1+0xd4] ;  /* 0x0000d400010e7983 */ /* 0x000f220000300800 */
[-C--:B------:R-:W-:Y:S01]  /*156f0*/  FMUL R66, R180, R52.reuse ;  /* 0x00000034b4427220 */ /* 0x080fe20000400000 */
[-C--:B------:R-:W-:Y:S01]  /*15700*/  FMUL R62, R173, R52.reuse ;  /* 0x00000034ad3e7220 */ /* 0x080fe20000400000 */
[-C--:B------:R-:W-:Y:S01]  /*15710*/  FMUL R59, R60, R52.reuse ;  /* 0x000000343c3b7220 */ /* 0x080fe20000400000 */
[----:B------:R-:W-:Y:S01]  /*15720*/  STL [R1+0x2a8], R16 ;  /* 0x0002a81001007387 */ /* 0x000fe20000100800 */
        /* <DEDUP_REMOVED lines=11> */
[----:B------:R1:W-:Y:S01]  /*157e0*/  STSM.16.M88.4 [R3], R4 ;  /* 0x0000000403007844 */ /* 0x0003e20000000200 */
        /* <DEDUP_REMOVED lines=15> */
[-C--:B-1----:R-:W-:Y:S01]  /*158e0*/  FMUL R7, R53, R52.reuse ;  /* 0x0000003435077220 */ /* 0x082fe20000400000 */
[----:B------:R-:W-:Y:S01]  /*158f0*/  MOV R53, 0x10 ;  /* 0x0000001000357802 */ /* 0x000fe20000000f00 */
[-C--:B------:R-:W-:Y:S01]  /*15900*/  FMUL R4, R165, R52.reuse ;  /* 0x00000034a5047220 */ /* 0x080fe20000400000 */
[-C--:B------:R-:W-:Y:S01]  /*15910*/  FMUL R5, R56, R52.reuse ;  /* 0x0000003438057220 */ /* 0x080fe20000400000 */
[-C--:B------:R-:W-:Y:S01]  /*15920*/  FMUL R6, R157, R52.reuse ;  /* 0x000000349d067220 */ /* 0x080fe20000400000 */
[----:B------:R-:W-:Y:S01]  /*15930*/  SEL R53, R53, 0xfffffff0, !P0 ;  /* 0xfffffff035357807 */ /* 0x000fe20004000000 */
[----:B------:R-:W-:Y:S01]  /*15940*/  FMUL R56, R168, R52 ;  /* 0x00000034a8387220 */ /* 0x000fe20000400000 */
[----:B------:R-:W-:Y:S01]  /*15950*/  F2FP.BF16.F32.PACK_AB R4, R161, R4 ;  /* 0x00000004a104723e */ /* 0x000fe200000010ff */
[-C--:B------:R-:W-:Y:S01]  /*15960*/  FMUL R213, R213, R52.reuse ;  /* 0x00000034d5d57220 */ /* 0x080fe20000400000 */
[----:B------:R-:W-:Y:S01]  /*15970*/  F2FP.BF16.F32.PACK_AB R5, R76, R5 ;  /* 0x000000054c05723e */ /* 0x000fe200000010ff */
[----:B------:R-:W-:Y:S01]  /*15980*/  FMUL R212, R212, R52 ;  /* 0x00000034d4d47220 */ /* 0x000fe20000400000 */
[----:B------:R-:W-:Y:S01]  /*15990*/  F2FP.BF16.F32.PACK_AB R6, R153, R6 ;  /* 0x000000069906723e */ /* 0x000fe200000010ff */
[-C--:B------:R-:W-:Y:S01]  /*159a0*/  FMUL R211, R211, R52.reuse ;  /* 0x00000034d3d37220 */ /* 0x080fe20000400000 */
[----:B------:R-:W-:Y:S01]  /*159b0*/  F2FP.BF16.F32.PACK_AB R7, R68, R7 ;  /* 0x000000074407723e */ /* 0x000fe200000010ff */
[-C--:B------:R-:W-:Y:S01]  /*159c0*/  FMUL R68, R181, R52.reuse ;  /* 0x00000034b5447220 */ /* 0x080fe20000400000 */
[----:B------:R-:W-:Y:S01]  /*159d0*/  LEA R0, R53, R3, 0x1 ;  /* 0x0000000335007211 */ /* 0x000fe200078e08ff */
        /* <DEDUP_REMOVED lines=32> */
[-C--:B--2---:R-:W-:Y:S01]  /*15be0*/  FMUL R185, R10, R52.reuse ;  /* 0x000000340ab97220 */ /* 0x084fe20000400000 */
[-C--:B------:R-:W-:Y:S01]  /*15bf0*/  FMUL R102, R55, R52.reuse ;  /* 0x0000003437667220 */ /* 0x080fe20000400000 */
[----:B------:R-:W2:Y:S01]  /*15c00*/  LDL.LU R10, [R1+0xd0] ;  /* 0x0000d000010a7983 */ /* 0x000ea20000300800 */
[-C--:B------:R-:W-:Y:S01]  /*15c10*/  FMUL R182, R182, R52.reuse ;  /* 0x00000034b6b67220 */ /* 0x080fe20000400000 */
[-C--:B---3--:R-:W-:Y:S01]  /*15c20*/  FMUL R180, R9, R52.reuse ;  /* 0x0000003409b47220 */ /* 0x088fe20000400000 */
[-C--:B------:R-:W-:Y:S01]  /*15c30*/  FMUL R183, R183, R52.reuse ;  /* 0x00000034b7b77220 */ /* 0x080fe20000400000 */
[----:B------:R-:W3:Y:S01]  /*15c40*/  LDL.LU R9, [R1+0xe4] ;  /* 0x0000e40001097983 */ /* 0x000ee20000300800 */
[----:B----4-:R-:W-:-:S03]  /*15c50*/  FMUL R181, R13, R52 ;  /* 0x000000340db57220 */ /* 0x010fc60000400000 */
[----:B------:R-:W4:Y:S01]  /*15c60*/  LDL.LU R13, [R1+0xe0] ;  /* 0x0000e000010d7983 */ /* 0x000f220000300800 */
[-C--:B------:R-:W-:Y:S01]  /*15c70*/  FMUL R103, R54, R52.reuse ;  /* 0x0000003436677220 */ /* 0x080fe20000400000 */
[-C--:B------:R-:W-:Y:S01]  /*15c80*/  FMUL R83, R74, R52.reuse ;  /* 0x000000344a537220 */ /* 0x080fe20000400000 */
[-C--:B------:R-:W-:Y:S01]  /*15c90*/  FMUL R79, R231, R52.reuse ;  /* 0x00000034e74f7220 */ /* 0x080fe20000400000 */
[----:B-1----:R-:W4:Y:S01]  /*15ca0*/  LDL.LU R6, [R1+0xf4] ;  /* 0x0000f40001067983 */ /* 0x002f220000300800 */
[-C--:B------:R-:W-:Y:S01]  /*15cb0*/  FMUL R176, R73, R52.reuse ;  /* 0x0000003449b07220 */ /* 0x080fe20000400000 */
[-C--:B------:R-:W-:Y:S01]  /*15cc0*/  FMUL R178, R178, R52.reuse ;  /* 0x00000034b2b27220 */ /* 0x080fe20000400000 */
[-C--:B------:R-:W-:Y:S01]  /*15cd0*/  FMUL R179, R179, R52.reuse ;  /* 0x00000034b3b37220 */ /* 0x080fe20000400000 */
[----:B------:R-:W4:Y:S04]  /*15ce0*/  LDL.LU R5, [R1+0xf0] ;  /* 0x0000f00001057983 */ /* 0x000f280000300800 */
[----:B------:R-:W4:Y:S01]  /*15cf0*/  LDL.LU R4, [R1+0x104] ;  /* 0x0001040001047983 */ /* 0x000f220000300800 */
[----:B------:R-:W-:-:S03]  /*15d00*/  FMUL R173, R15, R52 ;  /* 0x000000340fad7220 */ /* 0x000fc60000400000 */
[----:B------:R-:W4:Y:S01]  /*15d10*/  LDL.LU R15, [R1+0x100] ;  /* 0x00010000010f7983 */ /* 0x000f220000300800 */
[----:B------:R-:W-:-:S03]  /*15d20*/  FMUL R168, R12, R52 ;  /* 0x000000340ca87220 */ /* 0x000fc60000400000 */
[----:B------:R-:W4:Y:S04]  /*15d30*/  LDL.LU R12, [R1+0x114] ;  /* 0x00011400010c7983 */ /* 0x000f280000300800 */
[----:B------:R-:W4:Y:S01]  /*15d40*/  LDL.LU R8, [R1+0x110] ;  /* 0x0001100001087983 */ /* 0x000f220000300800 */
[----:B------:R-:W-:-:S03]  /*15d50*/  FMUL R164, R11, R52 ;  /* 0x000000340ba47220 */ /* 0x000fc60000400000 */
[----:B------:R-:W4:Y:S04]  /*15d60*/  LDL.LU R11, [R1+0x124] ;  /* 0x00012400010b7983 */ /* 0x000f280000300800 */
[----:B------:R-:W4:Y:S01]  /*15d70*/  LDL.LU R7, [R1+0x120] ;  /* 0x0001200001077983 */ /* 0x000f220000300800 */
        /* <DEDUP_REMOVED lines=44> */
[----:B------:R-:W-:Y:S01]  /*16040*/  @!PT LDS RZ, [RZ] ;  /* 0x00000000fffff984 */ /* 0x000fe20000000800 */
[----:B------:R-:W-:Y:S01]  /*16050*/  @!PT LDS RZ, [RZ] ;  /* 0x00000000fffff984 */ /* 0x000fe20000000800 */
[----:B------:R-:W-:Y:S01]  /*16060*/  @!PT LDS RZ, [RZ] ;  /* 0x00000000fffff984 */ /* 0x000fe20000000800 */
[----:B------:R-:W-:Y:S01]  /*16070*/  @!PT LDS RZ, [RZ] ;  /* 0x00000000fffff984 */ /* 0x000fe20000000800 */
[----:B------:R1:W-:Y:S06]  /*16080*/  MEMBAR.ALL.CTA ;  /* 0x0000000000007992 */ /* 0x0003ec0000008000 */
[----:B-1----:R-:W1:Y:S01]  /*16090*/  FENCE.VIEW.ASYNC.S ;  /* 0x00000000000073c6 */ /* 0x002e620000000000 */
[----:B--2---:R-:W-:-:S03]  /*160a0*/  FMUL R160, R10, R52 ;  /* 0x000000340aa07220 */ /* 0x004fc60000400000 */
[----:B------:R-:W2:Y:S01]  /*160b0*/  LDL.LU R10, [R1+0x134] ;  /* 0x00013400010a7983 */ /* 0x000ea20000300800 */
[----:B---3--:R-:W-:-:S03]  /*160c0*/  FMUL R161, R9, R52 ;  /* 0x0000003409a17220 */ /* 0x008fc60000400000 */
[----:B------:R-:W3:Y:S01]  /*160d0*/  LDL.LU R9, [R1+0x130] ;  /* 0x0001300001097983 */ /* 0x000ee20000300800 */
[----:B----4-:R-:W-:-:S03]  /*160e0*/  FMUL R156, R13, R52 ;  /* 0x000000340d9c7220 */ /* 0x010fc60000400000 */
[----:B------:R-:W4:Y:S01]  /*160f0*/  LDL.LU R14, [R1+0x144] ;  /* 0x00014400010e7983 */ /* 0x000f220000300800 */
[----:B------:R-:W-:-:S03]  /*16100*/  FMUL R157, R6, R52 ;  /* 0x00000034069d7220 */ /* 0x000fc60000400000 */
[----:B------:R-:W4:Y:S01]  /*16110*/  LDL.LU R6, [R1+0x140] ;  /* 0x0001400001067983 */ /* 0x000f220000300800 */
[----:B------:R-:W-:-:S03]  /*16120*/  FMUL R152, R5, R52 ;  /* 0x0000003405987220 */ /* 0x000fc60000400000 */
[----:B------:R-:W4:Y:S01]  /*16130*/  LDL.LU R13, [R1+0x154] ;  /* 0x00015400010d7983 */ /* 0x000f220000300800 */
[----:B------:R-:W-:-:S03]  /*16140*/  FMUL R153, R4, R52 ;  /* 0x0000003404997220 */ /* 0x000fc60000400000 */
[----:B------:R-:W4:Y:S04]  /*16150*/  LDL.LU R5, [R1+0x150] ;  /* 0x0001500001057983 */ /* 0x000f280000300800 */
[----:B------:R-:W4:Y:S01]  /*16160*/  LDL.LU R4, [R1+0x164] ;  /* 0x0001640001047983 */ /* 0x000f220000300800 */
[----:B------:R-:W-:-:S03]  /*16170*/  FMUL R149, R12, R52 ;  /* 0x000000340c957220 */ /* 0x000fc60000400000 */
[----:B------:R-:W4:Y:S01]  /*16180*/  LDL.LU R12, [R1+0x160] ;  /* 0x00016000010c7983 */ /* 0x000f220000300800 */
[----:B------:R-:W-:-:S03]  /*16190*/  FMUL R144, R8, R52 ;  /* 0x0000003408907220 */ /* 0x000fc60000400000 */
[----:B------:R-:W4:Y:S01]  /*161a0*/  LDL.LU R8, [R1+0x174] ;  /* 0x0001740001087983 */ /* 0x000f220000300800 */
[----:B------:R-:W-:-:S03]  /*161b0*/  FMUL R145, R11, R52 ;  /* 0x000000340b917220 */ /* 0x000fc60000400000 */
[----:B------:R-:W4:Y:S01]  /*161c0*/  LDL.LU R11, [R1+0x170] ;  /* 0x00017000010b7983 */ /* 0x000f220000300800 */
[----:B------:R-:W-:-:S03]  /*161d0*/  FMUL R140, R7, R52 ;  /* 0x00000034078c7220 */ /* 0x000fc60000400000 */
[----:B------:R-:W4:Y:S01]  /*161e0*/  LDL.LU R7, [R1+0x184] ;  /* 0x0001840001077983 */ /* 0x000f220000300800 */
[-C--:B------:R-:W-:Y:S01]  /*161f0*/  FMUL R148, R15, R52.reuse ;  /* 0x000000340f947220 */ /* 0x080fe20000400000 */
[-C--:B------:R-:W-:Y:S01]  /*16200*/  FMUL R75, R233, R52.reuse ;  /* 0x00000034e94b7220 */ /* 0x080fe20000400000 */
[-C--:B------:R-:W-:Y:S01]  /*16210*/  FMUL R55, R234, R52.reuse ;  /* 0x00000034ea377220 */ /* 0x080fe20000400000 */
[-C--:B------:R-:W-:Y:S01]  /*16220*/  FMUL R54, R232, R52.reuse ;  /* 0x00000034e8367220 */ /* 0x080fe20000400000 */
[-C--:B------:R-:W-:Y:S01]  /*16230*/  FMUL R74, R230, R52.reuse ;  /* 0x00000034e64a7220 */ /* 0x080fe20000400000 */
[----:B------:R-:W-:Y:S01]  /*16240*/  FMUL R231, R237, R52 ;  /* 0x00000034ede77220 */ /* 0x000fe20000400000 */
[----:B------:R-:W-:Y:S01]  /*16250*/  F2FP.BF16.F32.PACK_AB R59, R59, R226 ;  /* 0x000000e23b3b723e */ /* 0x000fe200000010ff */
[----:B------:R-:W-:Y:S01]  /*16260*/  BSSY B0, `(.L_x_53) ;  /* 0x00000d6000007945 */ /* 0x000fe20003800000 */
[----:B------:R-:W-:Y:S02]  /*16270*/  F2FP.BF16.F32.PACK_AB R56, R56, R229 ;  /* 0x000000e53838723e */ /* 0x000fe400000010ff */
[----:B------:R-:W-:-:S02]  /*16280*/  F2FP.BF16.F32.PACK_AB R57, R57, R228 ;  /* 0x000000e43939723e */ /* 0x000fc400000010ff */
[----:B------:R-:W-:Y:S02]  /*16290*/  F2FP.BF16.F32.PACK_AB R58, R58, R227 ;  /* 0x000000e33a3a723e */ /* 0x000fe400000010ff */
[----:B------:R-:W-:Y:S02]  /*162a0*/  F2FP.BF16.F32.PACK_AB R60, R60, R225 ;  /* 0x000000e13c3c723e */ /* 0x000fe400000010ff */
[----:B------:R-:W-:Y:S02]  /*162b0*/  F2FP.BF16.F32.PACK_AB R61, R61, R224 ;  /* 0x000000e03d3d723e */ /* 0x000fe400000010ff */
[----:B------:R-:W-:Y:S02]  /*162c0*/  F2FP.BF16.F32.PACK_AB R62, R62, R223 ;  /* 0x000000df3e3e723e */ /* 0x000fe400000010ff */
[----:B------:R-:W-:Y:S01]  /*162d0*/  F2FP.BF16.F32.PACK_AB R63, R63, R222 ;  /* 0x000000de3f3f723e */ /* 0x000fe200000010ff */
[----:B-1----:R-:W-:Y:S01]  /*162e0*/  BAR.SYNC.DEFER_BLOCKING 0x1, 0x80 ;  /* 0x0042000000007b1d */ /* 0x002fe20000010000 */
[----:B--2---:R-:W-:-:S05]  /*162f0*/  FMUL R141, R10, R52 ;  /* 0x000000340a8d7220 */ /* 0x004fca0000400000 */
[----:B------:R-:W2:Y:S01]  /*16300*/  LDL.LU R10, [R1+0x180] ;  /* 0x00018000010a7983 */ /* 0x000ea20000300800 */
[----:B---3--:R-:W-:-:S03]  /*16310*/  FMUL R136, R9, R52 ;  /* 0x0000003409887220 */ /* 0x008fc60000400000 */
[----:B------:R-:W3:Y:S01]  /*16320*/  LDL.LU R9, [R1+0x194] ;  /* 0x0001940001097983 */ /* 0x000ee20000300800 */
[----:B----4-:R-:W-:-:S03]  /*16330*/  FMUL R132, R6, R52 ;  /* 0x0000003406847220 */ /* 0x010fc60000400000 */
        /* <DEDUP_REMOVED lines=11> */
[-C--:B------:R-:W-:Y:S02]  /*163f0*/  FMUL R133, R13, R52.reuse ;  /* 0x000000340d857220 */ /* 0x080fe40000400000 */
[----:B------:R-:W4:Y:S01]  /*16400*/  LDL.LU R8, [R1+0x1c0] ;  /* 0x0001c00001087983 */ /* 0x000f220000300800 */
[----:B------:R-:W-:-:S03]  /*16410*/  FMUL R121, R7, R52 ;  /* 0x0000003407797220 */ /* 0x000fc60000400000 */
[----:B------:R-:W4:Y:S04]  /*16420*/  LDL.LU R12, [R1+0x1d4] ;  /* 0x0001d400010c7983 */ /* 0x000f280000300800 */
[----:B------:R-:W4:Y:S04]  /*16430*/  LDL.LU R13, [R1+0x1d0] ;  /* 0x0001d000010d7983 */ /* 0x000f280000300800 */
[----:B------:R-:W4:Y:S01]  /*16440*/  LDL.LU R7, [R1+0x1e4] ;  /* 0x0001e40001077983 */ /* 0x000f220000300800 */
[----:B------:R-:W-:-:S03]  /*16450*/  FMUL R120, R11, R52 ;  /* 0x000000340b787220 */ /* 0x000fc60000400000 */
[----:B------:R-:W4:Y:S01]  /*16460*/  LDL.LU R11, [R1+0x1e0] ;  /* 0x0001e000010b7983 */ /* 0x000f220000300800 */
        /* <DEDUP_REMOVED lines=16> */
[----:B------:R-:W4:Y:S04]  /*16570*/  LDL.LU R7, [R1+0x214] ;  /* 0x0002140001077983 */ /* 0x000f280000300800 */
[----:B------:R-:W4:Y:S01]  /*16580*/  LDL.LU R13, [R1+0x220] ;  /* 0x00022000010d7983 */ /* 0x000f220000300800 */
[----:B------:R-:W-:-:S03]  /*16590*/  FMUL R113, R16, R52 ;  /* 0x0000003410717220 */ /* 0x000fc60000400000 */
[----:B------:R-:W4:Y:S04]  /*165a0*/  LDL.LU R21, [R1+0x21c] ;  /* 0x00021c0001157983 */ /* 0x000f280000300800 */
[----:B------:R-:W4:Y:S04]  /*165b0*/  LDL.LU R20, [R1+0x228] ;  /* 0x0002280001147983 */ /* 0x000f280000300800 */
[----:B------:R-:W4:Y:S04]  /*165c0*/  LDL.LU R19, [R1+0x224] ;  /* 0x0002240001137983 */ /* 0x000f280000300800 */
[----:B------:R-:W4:Y:S01]  /*165d0*/  LDL.LU R16, [R1+0x230] ;  /* 0x0002300001107983 */ /* 0x000f220000300800 */
[-C--:B------:R-:W-:Y:S01]  /*165e0*/  FMUL R92, R11, R52.reuse ;  /* 0x000000340b5c7220 */ /* 0x080fe20000400000 */
[-C--:B------:R-:W-:Y:S01]  /*165f0*/  FMUL R105, R14, R52.reuse ;  /* 0x000000340e697220 */ /* 0x080fe20000400000 */
[-C--:B------:R-:W-:Y:S01]  /*16600*/  FMUL R104, R15, R52.reuse ;  /* 0x000000340f687220 */ /* 0x080fe20000400000 */
[-C--:B--2---:R-:W-:Y:S01]  /*16610*/  FMUL R93, R10, R52.reuse ;  /* 0x000000340a5d7220 */ /* 0x084fe20000400000 */
[-C--:B---3--:R-:W-:Y:S01]  /*16620*/  FMUL R88, R9, R52.reuse ;  /* 0x0000003409587220 */ /* 0x088fe20000400000 */
[-C--:B----4-:R-:W-:Y:S01]  /*16630*/  FMUL R89, R6, R52.reuse ;  /* 0x0000003406597220 */ /* 0x090fe20000400000 */
[----:B------:R-:W-:-:S02]  /*16640*/  FMUL R84, R5, R52 ;  /* 0x0000003405547220 */ /* 0x000fc40000400000 */
[----:B------:R-:W2:Y:S01]  /*16650*/  LDL.LU R5, [R1+0x22c] ;  /* 0x00022c0001057983 */ /* 0x000ea20000300800 */
[----:B------:R-:W-:-:S03]  /*16660*/  FMUL R85, R4, R52 ;  /* 0x0000003404557220 */ /* 0x000fc60000400000 */
[----:B------:R-:W3:Y:S04]  /*16670*/  LDL.LU R4, [R1+0x238] ;  /* 0x0002380001047983 */ /* 0x000ee80000300800 */
[----:B------:R-:W4:Y:S04]  /*16680*/  LDL.LU R6, [R1+0x4] ;  /* 0x0000040001067983 */ /* 0x000f280000300800 */
[----:B------:R-:W3:Y:S01]  /*16690*/  LDL.LU R11, [R1+0x234] ;  /* 0x00023400010b7983 */ /* 0x000ee20000300800 */
[----:B------:R-:W-:-:S03]  /*166a0*/  FMUL R80, R8, R52 ;  /* 0x0000003408507220 */ /* 0x000fc60000400000 */
[----:B------:R-:W4:Y:S04]  /*166b0*/  LDL.LU R10, [R1+0x240] ;  /* 0x00024000010a7983 */ /* 0x000f280000300800 */
[----:B------:R-:W4:Y:S04]  /*166c0*/  LDL.LU R9, [R1] ;  /* 0x0000000001097983 */ /* 0x000f280000300800 */
[----:B------:R-:W4:Y:S01]  /*166d0*/  LDL.LU R8, [R1+0x14] ;  /* 0x0000140001087983 */ /* 0x000f220000300800 */
[-C--:B------:R-:W-:Y:S01]  /*166e0*/  FMUL R81, R12, R52.reuse ;  /* 0x000000340c517220 */ /* 0x080fe20000400000 */
[----:B------:R-:W-:-:S02]  /*166f0*/  FMUL R76, R7, R52 ;  /* 0x00000034074c7220 */ /* 0x000fc40000400000 */
[----:B------:R-:W4:Y:S04]  /*16700*/  LDL.LU R18, [R1+0x23c] ;  /* 0x00023c0001127983 */ /* 0x000f280000300800 */
[----:B------:R-:W4:Y:S04]  /*16710*/  LDL.LU R17, [R1+0x248] ;  /* 0x0002480001117983 */ /* 0x000f280000300800 */
[----:B------:R-:W4:Y:S01]  /*16720*/  LDL.LU R14, [R1+0x10] ;  /* 0x00001000010e7983 */ /* 0x000f220000300800 */
[----:B------:R-:W-:-:S03]  /*16730*/  FMUL R77, R13, R52 ;  /* 0x000000340d4d7220 */ /* 0x000fc60000400000 */
[----:B------:R-:W4:Y:S04]  /*16740*/  LDL.LU R7, [R1+0x18] ;  /* 0x0000180001077983 */ /* 0x000f280000300800 */
[----:B------:R-:W4:Y:S04]  /*16750*/  LDL.LU R12, [R1+0x244] ;  /* 0x00024400010c7983 */ /* 0x000f280000300800 */
[----:B------:R-:W4:Y:S04]  /*16760*/  LDL.LU R13, [R1+0x250] ;  /* 0x00025000010d7983 */ /* 0x000f280000300800 */
[----:B------:R-:W4:Y:S01]  /*16770*/  LDL.LU R15, [R1+0x20] ;  /* 0x00002000010f7983 */ /* 0x000f220000300800 */
[----:B------:R-:W-:-:S03]  /*16780*/  FMUL R233, R16, R52 ;  /* 0x0000003410e97220 */ /* 0x000fc60000400000 */
[----:B------:R-:W4:Y:S01]  /*16790*/  LDL.LU R16, [R1+0x28] ;  /* 0x0000280001107983 */ /* 0x000f220000300800 */
[-C--:B------:R-:W-:Y:S01]  /*167a0*/  FMUL R234, R19, R52.reuse ;  /* 0x0000003413ea7220 */ /* 0x080fe20000400000 */
[-C--:B------:R-:W-:Y:S01]  /*167b0*/  FMUL R232, R235, R52.reuse ;  /* 0x00000034ebe87220 */ /* 0x080fe20000400000 */
[-C--:B--2---:R-:W-:Y:S01]  /*167c0*/  FMUL R230, R5, R52.reuse ;  /* 0x0000003405e67220 */ /* 0x084fe20000400000 */
[-C--:B------:R-:W-:Y:S01]  /*167d0*/  FMUL R5, R236, R52.reuse ;  /* 0x00000034ec057220 */ /* 0x080fe20000400000 */
[-C--:B---3--:R-:W-:Y:S01]  /*167e0*/  FMUL R19, R11, R52.reuse ;  /* 0x000000340b137220 */ /* 0x088fe20000400000 */
[----:B----4-:R-:W-:-:S04]  /*167f0*/  FMUL R11, R10, R52 ;  /* 0x000000340a0b7220 */ /* 0x010fc80000400000 */
[----:B------:R-:W-:Y:S01]  /*16800*/  STL [R1+0xc], R19 ;  /* 0x00000c1301007387 */ /* 0x000fe20000100800 */
[----:B------:R-:W-:-:S03]  /*16810*/  FMUL R9, R9, R52 ;  /* 0x0000003409097220 */ /* 0x000fc60000400000 */
[----:B------:R-:W-:Y:S01]  /*16820*/  STL [R1+0x8], R11 ;  /* 0x0000080b01007387 */ /* 0x000fe20000100800 */
[----:B------:R-:W-:-:S03]  /*16830*/  FMUL R10, R8, R52 ;  /* 0x00000034080a7220 */ /* 0x000fc60000400000 */
[----:B------:R-:W2:Y:S04]  /*16840*/  LDL.LU R8, [R1+0x24c] ;  /* 0x00024c0001087983 */ /* 0x000ea80000300800 */
[----:B------:R1:W-:Y:S01]  /*16850*/  STL [R1+0x4], R9 ;  /* 0x0000040901007387 */ /* 0x0003e20000100800 */
[-C--:B------:R-:W-:Y:S01]  /*16860*/  FMUL R236, R17, R52.reuse ;  /* 0x0000003411ec7220 */ /* 0x080fe20000400000 */
[-C--:B------:R-:W-:Y:S02]  /*16870*/  FMUL R235, R14, R52.reuse ;  /* 0x000000340eeb7220 */ /* 0x080fe40000400000 */
[----:B-1----:R-:W3:Y:S01]  /*16880*/  LDL.LU R9, [R1+0x258] ;  /* 0x0002580001097983 */ /* 0x002ee20000300800 */
[----:B------:R-:W-:-:S03]  /*16890*/  FMUL R14, R12, R52 ;  /* 0x000000340c0e7220 */ /* 0x000fc60000400000 */
[----:B------:R1:W-:Y:S01]  /*168a0*/  STL [R1], R10 ;  /* 0x0000000a01007387 */ /* 0x0003e20000100800 */
[-C--:B------:R-:W-:Y:S01]  /*168b0*/  FMUL R237, R18, R52.reuse ;  /* 0x0000003412ed7220 */ /* 0x080fe20000400000 */
[-C--:B------:R-:W-:Y:S01]  /*168c0*/  FMUL R17, R13, R52.reuse ;  /* 0x000000340d117220 */ /* 0x080fe20000400000 */
[-C--:B------:R-:W-:Y:S01]  /*168d0*/  FMUL R18, R15, R52.reuse ;  /* 0x000000340f127220 */ /* 0x080fe20000400000 */
[----:B-1----:R-:W4:Y:S04]  /*168e0*/  LDL.LU R10, [R1+0x24] ;  /* 0x00002400010a7983 */ /* 0x002f280000300800 */
[----:B------:R-:W4:Y:S04]  /*168f0*/  LDL.LU R11, [R1+0x30] ;  /* 0x00003000010b7983 */ /* 0x000f280000300800 */
[----:B------:R-:W4:Y:S04]  /*16900*/  LDL.LU R12, [R1+0x254] ;  /* 0x00025400010c7983 */ /* 0x000f280000300800 */
[----:B------:R1:W-:Y:S04]  /*16910*/  STL [R1+0x1c], R14 ;  /* 0x00001c0e01007387 */ /* 0x0003e80000100800 */
[----:B------:R-:W4:Y:S04]  /*16920*/  LDL.LU R13, [R1+0x260] ;  /* 0x00026000010d7983 */ /* 0x000f280000300800 */
[----:B-1----:R-:W4:Y:S04]  /*16930*/  LDL.LU R14, [R1+0x2c] ;  /* 0x00002c00010e7983 */ /* 0x002f280000300800 */
[----:B------:R1:W-:Y:S04]  /*16940*/  STL [R1+0x18], R17 ;  /* 0x0000181101007387 */ /* 0x0003e80000100800 */
[----:B------:R-:W4:Y:S04]  /*16950*/  LDL.LU R15, [R1+0x38] ;  /* 0x00003800010f7983 */ /* 0x000f280000300800 */
[----:B------:R1:W-:Y:S02]  /*16960*/  STL [R1+0x14], R18 ;  /* 0x0000141201007387 */ /* 0x0003e40000100800 */
[----:B-1----:R-:W-:-:S02]  /*16970*/  FMUL R17, R16, R52 ;  /* 0x0000003410117220 */ /* 0x002fc40000400000 */
[----:B------:R-:W2:Y:S01]  /*16980*/  LDL.LU R16, [R1+0x25c] ;  /* 0x00025c0001107983 */ /* 0x000ea20000300800 */
[-C--:B------:R-:W-:Y:S01]  /*16990*/  FMUL R73, R20, R52.reuse ;  /* 0x0000003414497220 */ /* 0x080fe20000400000 */
[-C--:B------:R-:W-:Y:S02]  /*169a0*/  FMUL R72, R21, R52.reuse ;  /* 0x0000003415487220 */ /* 0x080fe40000400000 */
[----:B------:R-:W4:Y:S04]  /*169b0*/  LDL.LU R18, [R1+0x268] ;  /* 0x0002680001127983 */ /* 0x000f280000300800 */
[----:B------:R2:W-:Y:S04]  /*169c0*/  STL [R1+0x10], R17 ;  /* 0x0000101101007387 */ /* 0x0005e80000100800 */
[----:B------:R-:W4:Y:S04]  /*169d0*/  LDL.LU R19, [R1+0x34] ;  /* 0x0000340001137983 */ /* 0x000f280000300800 */
        /* <DEDUP_REMOVED lines=15> */
[----:B--2---:R-:W-:-:S03]  /*16ad0*/  FMUL R17, R16, R52 ;  /* 0x0000003410117220 */ /* 0x004fc60000400000 */
[----:B------:R-:W2:Y:S04]  /*16ae0*/  LDL.LU R16, [R1+0x54] ;  /* 0x0000540001107983 */ /* 0x000ea80000300800 */
        /* <DEDUP_REMOVED lines=17> */
[----:B------:R-:W2:Y:S01]  /*16c00*/  LDL.LU R16, [R1+0x7c] ;  /* 0x00007c0001107983 */ /* 0x000ea20000300800 */
[-C--:B------:R-:W-:Y:S01]  /*16c10*/  FMUL R4, R4, R52.reuse ;  /* 0x0000003404047220 */ /* 0x080fe20000400000 */
[-C--:B------:R-:W-:Y:S01]  /*16c20*/  FMUL R6, R6, R52.reuse ;  /* 0x0000003406067220 */ /* 0x080fe20000400000 */
[-C--:B------:R-:W-:Y:S01]  /*16c30*/  FMUL R7, R7, R52.reuse ;  /* 0x0000003407077220 */ /* 0x080fe20000400000 */
[-C--:B------:R-:W-:Y:S01]  /*16c40*/  FMUL R8, R8, R52.reuse ;  /* 0x0000003408087220 */ /* 0x080fe20000400000 */
[-C--:B---3--:R-:W-:Y:S01]  /*16c50*/  FMUL R9, R9, R52.reuse ;  /* 0x0000003409097220 */ /* 0x088fe20000400000 */
        /* <DEDUP_REMOVED lines=39> */
[----:B--2---:R-:W-:-:S02]  /*16ed0*/  FMUL R52, R16, R52 ;  /* 0x0000003410347220 */ /* 0x004fc40000400000 */
[----:B------:R1:W5:Y:S01]  /*16ee0*/  LDL.LU R16, [R1+0x2a8] ;  /* 0x0002a80001107983 */ /* 0x0003620000300800 */
[----:B------:R-:W-:-:S05]  /*16ef0*/  VIADD R226, R3, 0x1000 ;  /* 0x0000100003e27836 */ /* 0x000fca0000000000 */
[----:B------:R-:W-:Y:S01]  /*16f00*/  LEA R53, R53, R226, 0x1 ;  /* 0x000000e235357211 */ /* 0x000fe200078e08ff */
[----:B------:R-:W-:Y:S06]  /*16f10*/  @P1 BRA `(.L_x_54) ;  /* 0x0000000000281947 */ /* 0x000fec0003800000 */
[----:B------:R-:W-:Y:S01]  /*16f20*/  S2UR UR44, SR_CTAID.Z ;  /* 0x00000000002c79c3 */ /* 0x000fe20000002700 */
[----:B------:R-:W-:Y:S01]  /*16f30*/  ULDC.64 UR4, c[0x0][0x198] ;  /* 0x0000660000047ab9 */ /* 0x000fe20000000a00 */
[----:B------:R-:W-:Y:S01]  /*16f40*/  R2UR UR40, R2 ;  /* 0x00000000022872ca */ /* 0x000fe200000e0000 */
[----:B------:R-:W-:Y:S01]  /*16f50*/  UIADD3 UR4, UP0, UR4, 0x670, URZ ;  /* 0x0000067004047890 */ /* 0x000fe2000ff1e03f */
[----:B------:R-:W-:-:S03]  /*16f60*/  UMOV UR41, URZ ;  /* 0x0000003f00297c82 */ /* 0x000fc60008000000 */
[----:B------:R-:W-:Y:S01]  /*16f70*/  UIADD3.X UR5, URZ, UR5, URZ, UP0, !UPT ;  /* 0x000000053f057290 */ /* 0x000fe200087fe43f */
[----:B------:R-:W2:Y:S08]  /*16f80*/  S2UR UR43, SR_CTAID.Y ;  /* 0x00000000002b79c3 */ /* 0x000eb00000002600 */
[----:B--2---:R2:W-:Y:S01]  /*16f90*/  UTMASTG.4D [UR40], [UR4] ;  /* 0x00000028040073b5 */ /* 0x0045e20008018000 */
[----:B------:R0:W-:Y:S01]  /*16fa0*/  UTMACMDFLUSH ;  /* 0x00000000000079b7 */ /* 0x0001e20000000000 */
[----:B--2---:R-:W-:-:S04]  /*16fb0*/  DEPBAR.LE SB0, 0x1 ;  /* 0x000080400000791a */ /* 0x004fc80000000000 */
.L_x_54:
[----:B------:R-:W-:Y:S05]  /*16fc0*/  BSYNC B0 ;  /* 0x0000000000007941 */ /* 0x000fea0003800000 */
.L_x_53:
[----:B------:R-:W-:Y:S01]  /*16fd0*/  BAR.SYNC.DEFER_BLOCKING 0x1, 0x80 ;  /* 0x0042000000007b1d */ /* 0x000fe20000010000 */
[----:B------:R-:W-:Y:S02]  /*16fe0*/  F2FP.BF16.F32.PACK_AB R64, R221, R64 ;  /* 0x00000040dd40723e */ /* 0x000fe400000010ff */
[----:B------:R-:W-:Y:S02]  /*16ff0*/  F2FP.BF16.F32.PACK_AB R65, R220, R65 ;  /* 0x00000041dc41723e */ /* 0x000fe400000010ff */
[----:B------:R-:W-:Y:S01]  /*17000*/  F2FP.BF16.F32.PACK_AB R66, R219, R66 ;  /* 0x00000042db42723e */ /* 0x000fe200000010ff */
[----:B------:R-:W-:Y:S01]  /*17010*/  BSSY B0, `(.L_x_55) ;  /* 0x000001c000007945 */ /* 0x000fe20003800000 */
[----:B------:R-:W-:Y:S02]  /*17020*/  F2FP.BF16.F32.PACK_AB R67, R218, R67 ;  /* 0x00000043da43723e */ /* 0x000fe400000010ff */
[----:B------:R-:W-:Y:S02]  /*17030*/  F2FP.BF16.F32.PACK_AB R68, R217, R68 ;  /* 0x00000044d944723e */ /* 0x000fe400000010ff */
[----:B------:R-:W-:-:S02]  /*17040*/  F2FP.BF16.F32.PACK_AB R69, R216, R69 ;  /* 0x00000045d845723e */ /* 0x000fc400000010ff */
[----:B------:R-:W-:Y:S02]  /*17050*/  F2FP.BF16.F32.PACK_AB R70, R215, R70 ;  /* 0x00000046d746723e */ /* 0x000fe400000010ff */
[----:B------:R-:W-:Y:S01]  /*17060*/  F2FP.BF16.F32.PACK_AB R71, R214, R71 ;  /* 0x00000047d647723e */ /* 0x000fe200000010ff */
[----:B------:R2:W-:Y:S04]  /*17070*/  STSM.16.M88.4 [R3+0x1000], R56 ;  /* 0x0010003803007844 */ /* 0x0005e80000000200 */
[----:B------:R2:W-:Y:S01]  /*17080*/  STSM.16.M88.4 [R0+0x1000], R60 ;  /* 0x0010003c00007844 */ /* 0x0005e20000000200 */
[----:B------:R-:W-:Y:S01]  /*17090*/  @!PT LDS RZ, [RZ] ;  /* 0x00000000fffff984 */ /* 0x000fe20000000800 */
[----:B------:R-:W-:Y:S01]  /*170a0*/  @!PT LDS RZ, [RZ] ;  /* 0x00000000fffff984 */ /* 0x000fe20000000800 */
[----:B------:R-:W-:Y:S01]  /*170b0*/  @!PT LDS RZ, [RZ] ;  /* 0x00000000fffff984 */ /* 0x000fe20000000800 */
[----:B------:R-:W-:Y:S01]  /*170c0*/  @!PT LDS RZ, [RZ] ;  /* 0x00000000fffff984 */ /* 0x000fe20000000800 */
[----:B------:R3:W-:Y:S06]  /*170d0*/  MEMBAR.ALL.CTA ;  /* 0x0000000000007992 */ /* 0x0007ec0000008000 */
[----:B---3--:R-:W3:Y:S02]  /*170e0*/  FENCE.VIEW.ASYNC.S ;  /* 0x00000000000073c6 */ /* 0x008ee40000000000 */
[----:B---3--:R-:W-:Y:S06]  /*170f0*/  BAR.SYNC.DEFER_BLOCKING 0x1, 0x80 ;  /* 0x0042000000007b1d */ /* 0x008fec0000010000 */
[----:B------:R-:W-:Y:S05]  /*17100*/  @P1 BRA `(.L_x_56) ;  /* 0x0000000000301947 */ /* 0x000fea0003800000 */
[----:B------:R-:W-:Y:S01]  /*17110*/  S2UR UR12, SR_CTAID.Z ;  /* 0x00000000000c79c3 */ /* 0x000fe20000002700 */
[----:B------:R-:W-:Y:S01]  /*17120*/  R2UR UR8, R2 ;  /* 0x00000000020872ca */ /* 0x000fe200000e0000 */
[----:B------:R-:W-:Y:S01]  /*17130*/  ULDC.64 UR4, c[0x0][0x198] ;  /* 0x0000660000047ab9 */ /* 0x000fe20000000a00 */
[----:B------:R-:W-:Y:S01]  /*17140*/  UMOV UR9, 0x20 ;  /* 0x0000002000097882 */ /* 0x000fe20000000000 */
[----:B------:R-:W-:Y:S01]  /*17150*/  UIADD3 UR4, UP0, UR4, 0x670, URZ ;  /* 0x0000067004047890 */ /* 0x000fe2000ff1e03f */
[----:B------:R-:W-:-:S03]  /*17160*/  UMOV UR10, UR42 ;  /* 0x0000002a000a7c82 */ /* 0x000fc60008000000 */
[----:B------:R-:W3:Y:S01]  /*17170*/  S2UR UR11, SR_CTAID.Y ;  /* 0x00000000000b79c3 */ /* 0x000ee20000002600 */
[----:B------:R-:W-:-:S05]  /*17180*/  UIADD3.X UR5, URZ, UR5, URZ, UP0, !UPT ;  /* 0x000000053f057290 */ /* 0x000fca00087fe43f */
[----:B------:R-:W-:-:S09]  /*17190*/  UIADD3 UR8, UR8, 0x1000, URZ ;  /* 0x0000100008087890 */ /* 0x000fd2000fffe03f */
[----:B---3--:R3:W-:Y:S01]  /*171a0*/  UTMASTG.4D [UR8], [UR4] ;  /* 0x00000008040073b5 */ /* 0x0087e20008018000 */
[----:B------:R0:W-:Y:S01]  /*171b0*/  UTMACMDFLUSH ;  /* 0x00000000000079b7 */ /* 0x0001e20000000000 */
[----:B---3--:R-:W-:-:S04]  /*171c0*/  DEPBAR.LE SB0, 0x1 ;  /* 0x000080400000791a */ /* 0x008fc80000000000 */
.L_x_56:
[----:B------:R-:W-:Y:S05]  /*171d0*/  BSYNC B0 ;  /* 0x0000000000007941 */ /* 0x000fea0003800000 */
.L_x_55:
[----:B------:R-:W-:Y:S01]  /*171e0*/  BAR.SYNC.DEFER_BLOCKING 0x1, 0x80 ;  /* 0x0042000000007b1d */ /* 0x000fe20000010000 */
[----:B--2---:R-:W-:Y:S02]  /*171f0*/  F2FP.BF16.F32.PACK_AB R56, R213, R212 ;  /* 0x000000d4d538723e */ /* 0x004fe400000010ff */
        /* <DEDUP_REMOVED lines=8> */
[----:B------:R2:W-:Y:S04]  /*17280*/  STSM.16.M88.4 [R3], R64 ;  /* 0x0000004003007844 */ /* 0x0005e80000000200 */
[----:B------:R2:W-:Y:S01]  /*17290*/  STSM.16.M88.4 [R0], R68 ;  /* 0x0000004400007844 */ /* 0x0005e20000000200 */
        /* <DEDUP_REMOVED lines=9> */
[----:B------:R-:W-:Y:S01]  /*17330*/  ULDC.64 UR4, c[0x0][0x198] ;  /* 0x0000660000047ab9 */ /* 0x000fe20000000a00 */
[----:B------:R-:W-:Y:S01]  /*17340*/  R2UR UR8, R2 ;  /* 0x00000000020872ca */ /* 0x000fe200000e0000 */
[----:B------:R-:W-:Y:S01]  /*17350*/  UIADD3 UR4, UP0, UR4, 0x670, URZ ;  /* 0x0000067004047890 */ /* 0x000fe2000ff1e03f */
[----:B------:R-:W-:Y:S01]  /*17360*/  UMOV UR9, 0x40 ;  /* 0x0000004000097882 */ /* 0x000fe20000000000 */
[----:B------:R-:W-:Y:S02]  /*17370*/  UMOV UR10, UR42 ;  /* 0x0000002a000a7c82 */ /* 0x000fe40008000000 */
[----:B------:R-:W-:Y:S01]  /*17380*/  UIADD3.X UR5, URZ, UR5, URZ, UP0, !UPT ;  /* 0x000000053f057290 */ /* 0x000fe200087fe43f */
[----:B------:R-:W3:Y:S08]  /*17390*/  S2UR UR11, SR_CTAID.Y ;  /* 0x00000000000b79c3 */ /* 0x000ef00000002600 */
[----:B---3--:R3:W-:Y:S01]  /*173a0*/  UTMASTG.4D [UR8], [UR4] ;  /* 0x00000008040073b5 */ /* 0x0087e20008018000 */
[----:B------:R0:W-:Y:S01]  /*173b0*/  UTMACMDFLUSH ;  /* 0x00000000000079b7 */ /* 0x0001e20000000000 */
[----:B---3--:R-:W-:-:S04]  /*173c0*/  DEPBAR.LE SB0, 0x1 ;  /* 0x000080400000791a */ /* 0x008fc80000000000 */
.L_x_58:
[----:B------:R-:W-:Y:S05]  /*173d0*/  BSYNC B0 ;  /* 0x0000000000007941 */ /* 0x000fea0003800000 */
.L_x_57:
        /* <DEDUP_REMOVED lines=32> */
.L_x_60:
[----:B------:R-:W-:Y:S05]  /*175e0*/  BSYNC B0 ;  /* 0x0000000000007941 */ /* 0x000fea0003800000 */
.L_x_59:
        /* <DEDUP_REMOVED lines=31> */
.L_x_62:
[----:B------:R-:W-:Y:S05]  /*177e0*/  BSYNC B0 ;  /* 0x0000000000007941 */ /* 0x000fea0003800000 */
.L_x_61:
        /* <DEDUP_REMOVED lines=32> */
.L_x_64:
[----:B------:R-:W-:Y:S05]  /*179f0*/  BSYNC B0 ;  /* 0x0000000000007941 */ /* 0x000fea0003800000 */
.L_x_63:
        /* <DEDUP_REMOVED lines=31> */
.L_x_66:
[----:B------:R-:W-:Y:S05]  /*17bf0*/  BSYNC B0 ;  /* 0x0000000000007941 */ /* 0x000fea0003800000 */
.L_x_65:
        /* <DEDUP_REMOVED lines=32> */
.L_x_68:
[----:B------:R-:W-:Y:S05]  /*17e00*/  BSYNC B0 ;  /* 0x0000000000007941 */ /* 0x000fea0003800000 */
.L_x_67:
        /* <DEDUP_REMOVED lines=31> */
.L_x_70:
[----:B------:R-:W-:Y:S05]  /*18000*/  BSYNC B0 ;  /* 0x0000000000007941 */ /* 0x000fea0003800000 */
.L_x_69:
        /* <DEDUP_REMOVED lines=32> */
.L_x_72:
[----:B------:R-:W-:Y:S05]  /*18210*/  BSYNC B0 ;  /* 0x0000000000007941 */ /* 0x000fea0003800000 */
.L_x_71:
        /* <DEDUP_REMOVED lines=31> */
.L_x_74:
[----:B------:R-:W-:Y:S05]  /*18410*/  BSYNC B0 ;  /* 0x0000000000007941 */ /* 0x000fea0003800000 */
.L_x_73:
[----:B--2---:R-:W2:Y:S04]  /*18420*/  LDL.LU R65, [R1+0xc] ;  /* 0x00000c0001417983 */ /* 0x004ea80000300800 */
[----:B------:R-:W2:Y:S04]  /*18430*/  LDL.LU R64, [R1+0x8] ;  /* 0x0000080001407983 */ /* 0x000ea80000300800 */
[----:B------:R-:W3:Y:S04]  /*18440*/  LDL.LU R55, [R1+0x4] ;  /* 0x0000040001377983 */ /* 0x000ee80000300800 */
[----:B------:R-:W3:Y:S01]  /*18450*/  LDL.LU R54, [R1] ;  /* 0x0000000001367983 */ /* 0x000ee20000300800 */
[----:B------:R-:W-:Y:S01]  /*18460*/  BSSY B0, `(.L_x_75) ;  /* 0x0000020000007945 */ /* 0x000fe20003800000 */
[----:B------:R-:W-:Y:S01]  /*18470*/  F2FP.BF16.F32.PACK_AB R229, R232, R231 ;  /* 0x000000e7e8e5723e */ /* 0x000fe200000010ff */
[----:B------:R-:W-:Y:S01]  /*18480*/  BAR.SYNC.DEFER_BLOCKING 0x1, 0x80 ;  /* 0x0042000000007b1d */ /* 0x000fe20000010000 */
[----:B------:R-:W-:-:S02]  /*18490*/  F2FP.BF16.F32.PACK_AB R230, R230, R4 ;  /* 0x00000004e6e6723e */ /* 0x000fc400000010ff */
[----:B------:R-:W-:Y:S02]  /*184a0*/  F2FP.BF16.F32.PACK_AB R231, R5, R6 ;  /* 0x0000000605e7723e */ /* 0x000fe400000010ff */
[----:B------:R-:W-:Y:S02]  /*184b0*/  F2FP.BF16.F32.PACK_AB R228, R234, R233 ;  /* 0x000000e9eae4723e */ /* 0x000fe400000010ff */
        /* <DEDUP_REMOVED lines=9> */
[----:B-1----:R-:W1:Y:S02]  /*18550*/  FENCE.VIEW.ASYNC.S ;  /* 0x00000000000073c6 */ /* 0x002e640000000000 */
[----:B-1----:R-:W-:Y:S01]  /*18560*/  BAR.SYNC.DEFER_BLOCKING 0x1, 0x80 ;  /* 0x0042000000007b1d */ /* 0x002fe20000010000 */
[----:B--2---:R-:W-:-:S02]  /*18570*/  F2FP.BF16.F32.PACK_AB R4, R65, R64 ;  /* 0x000000404104723e */ /* 0x004fc400000010ff */
[----:B---3--:R-:W-:-:S03]  /*18580*/  F2FP.BF16.F32.PACK_AB R5, R55, R54 ;  /* 0x000000363705723e */ /* 0x008fc600000010ff */
[----:B----4-:R-:W-:Y:S05]  /*18590*/  @P1 BRA `(.L_x_76) ;  /* 0x0000000000301947 */ /* 0x010fea0003800000 */
[----:B------:R-:W-:Y:S01]  /*185a0*/  S2UR UR12, SR_CTAID.Z ;  /* 0x00000000000c79c3 */ /* 0x000fe20000002700 */
[----:B------:R-:W-:Y:S01]  /*185b0*/  R2UR UR8, R2 ;  /* 0x00000000020872ca */ /* 0x000fe200000e0000 */
[----:B------:R-:W-:Y:S01]  /*185c0*/  ULDC.64 UR4, c[0x0][0x198] ;  /* 0x0000660000047ab9 */ /* 0x000fe20000000a00 */
[----:B------:R-:W-:Y:S01]  /*185d0*/  UMOV UR9, 0x160 ;  /* 0x0000016000097882 */ /* 0x000fe20000000000 */
[----:B------:R-:W-:Y:S01]  /*185e0*/  UIADD3 UR4, UP0, UR4, 0x670, URZ ;  /* 0x0000067004047890 */ /* 0x000fe2000ff1e03f */
[----:B------:R-:W-:-:S03]  /*185f0*/  UMOV UR10, UR42 ;  /* 0x0000002a000a7c82 */ /* 0x000fc60008000000 */
[----:B------:R-:W1:Y:S01]  /*18600*/  S2UR UR11, SR_CTAID.Y ;  /* 0x00000000000b79c3 */ /* 0x000e620000002600 */
[----:B------:R-:W-:-:S05]  /*18610*/  UIADD3.X UR5, URZ, UR5, URZ, UP0, !UPT ;  /* 0x000000053f057290 */ /* 0x000fca00087fe43f */
[----:B------:R-:W-:-:S09]  /*18620*/  UIADD3 UR8, UR8, 0x1000, URZ ;  /* 0x0000100008087890 */ /* 0x000fd2000fffe03f */
[----:B-1----:R1:W-:Y:S01]  /*18630*/  UTMASTG.4D [UR8], [UR4] ;  /* 0x00000008040073b5 */ /* 0x0023e20008018000 */
[----:B------:R0:W-:Y:S01]  /*18640*/  UTMACMDFLUSH ;  /* 0x00000000000079b7 */ /* 0x0001e20000000000 */
[----:B-1----:R-:W-:-:S04]  /*18650*/  DEPBAR.LE SB0, 0x1 ;  /* 0x000080400000791a */ /* 0x002fc80000000000 */
.L_x_76:
[----:B------:R-:W-:Y:S05]  /*18660*/  BSYNC B0 ;  /* 0x0000000000007941 */ /* 0x000fea0003800000 */
.L_x_75:
[----:B------:R-:W2:Y:S04]  /*18670*/  LDL.LU R57, [R1+0x1c] ;  /* 0x00001c0001397983 */ /* 0x000ea80000300800 */
[----:B------:R-:W2:Y:S04]  /*18680*/  LDL.LU R56, [R1+0x18] ;  /* 0x0000180001387983 */ /* 0x000ea80000300800 */
[----:B------:R-:W3:Y:S04]  /*18690*/  LDL.LU R55, [R1+0x14] ;  /* 0x0000140001377983 */ /* 0x000ee80000300800 */
[----:B------:R-:W3:Y:S01]  /*186a0*/  LDL.LU R54, [R1+0x10] ;  /* 0x0000100001367983 */ /* 0x000ee20000300800 */
        /* <DEDUP_REMOVED lines=15> */
[----:B----4-:R-:W4:Y:S02]  /*187a0*/  FENCE.VIEW.ASYNC.S ;  /* 0x00000000000073c6 */ /* 0x010f240000000000 */
[----:B----4-:R-:W-:Y:S01]  /*187b0*/  BAR.SYNC.DEFER_BLOCKING 0x1, 0x80 ;  /* 0x0042000000007b1d */ /* 0x010fe20000010000 */
[----:B--2---:R-:W-:-:S02]  /*187c0*/  F2FP.BF16.F32.PACK_AB R56, R57, R56 ;  /* 0x000000383938723e */ /* 0x004fc400000010ff */
[----:B---3--:R-:W-:-:S03]  /*187d0*/  F2FP.BF16.F32.PACK_AB R57, R55, R54 ;  /* 0x000000363739723e */ /* 0x008fc600000010ff */
[----:B-1----:R-:W-:Y:S05]  /*187e0*/  @P1 BRA `(.L_x_78) ;  /* 0x00000000002c1947 */ /* 0x002fea0003800000 */
[----:B------:R-:W-:Y:S01]  /*187f0*/  S2UR UR12, SR_CTAID.Z ;  /* 0x00000000000c79c3 */ /* 0x000fe20000002700 */
[----:B------:R-:W-:Y:S01]  /*18800*/  ULDC.64 UR4, c[0x0][0x198] ;  /* 0x0000660000047ab9 */ /* 0x000fe20000000a00 */
[----:B------:R-:W-:Y:S01]  /*18810*/  R2UR UR8, R2 ;  /* 0x00000000020872ca */ /* 0x000fe200000e0000 */
[----:B------:R-:W-:Y:S01]  /*18820*/  UIADD3 UR4, UP0, UR4, 0x670, URZ ;  /* 0x0000067004047890 */ /* 0x000fe2000ff1e03f */
[----:B------:R-:W-:Y:S01]  /*18830*/  UMOV UR9, 0x180 ;  /* 0x0000018000097882 */ /* 0x000fe20000000000 */
[----:B------:R-:W-:Y:S02]  /*18840*/  UMOV UR10, UR42 ;  /* 0x0000002a000a7c82 */ /* 0x000fe40008000000 */
[----:B------:R-:W-:Y:S01]  /*18850*/  UIADD3.X UR5, URZ, UR5, URZ, UP0, !UPT ;  /* 0x000000053f057290 */ /* 0x000fe200087fe43f */
[----:B------:R-:W1:Y:S08]  /*18860*/  S2UR UR11, SR_CTAID.Y ;  /* 0x00000000000b79c3 */ /* 0x000e700000002600 */
[----:B-1----:R1:W-:Y:S01]  /*18870*/  UTMASTG.4D [UR8], [UR4] ;  /* 0x00000008040073b5 */ /* 0x0023e20008018000 */
[----:B------:R0:W-:Y:S01]  /*18880*/  UTMACMDFLUSH ;  /* 0x00000000000079b7 */ /* 0x0001e20000000000 */
[----:B-1----:R-:W-:-:S04]  /*18890*/  DEPBAR.LE SB0, 0x1 ;  /* 0x000080400000791a */ /* 0x002fc80000000000 */
.L_x_78:
[----:B------:R-:W-:Y:S05]  /*188a0*/  BSYNC B0 ;  /* 0x0000000000007941 */ /* 0x000fea0003800000 */
.L_x_77:
        /* <DEDUP_REMOVED lines=17> */
[----:B--2---:R-:W2:Y:S02]  /*189c0*/  FENCE.VIEW.ASYNC.S ;  /* 0x00000000000073c6 */ /* 0x004ea40000000000 */
[----:B--2---:R-:W-:Y:S06]  /*189d0*/  BAR.SYNC.DEFER_BLOCKING 0x1, 0x80 ;  /* 0x0042000000007b1d */ /* 0x004fec0000010000 */
[----:B------:R-:W-:Y:S05]  /*189e0*/  @P1 BRA `(.L_x_80) ;  /* 0x0000000000301947 */ /* 0x000fea0003800000 */
[----:B------:R-:W-:Y:S01]  /*189f0*/  S2UR UR12, SR_CTAID.Z ;  /* 0x00000000000c79c3 */ /* 0x000fe20000002700 */
[----:B------:R-:W-:Y:S01]  /*18a00*/  R2UR UR8, R2 ;  /* 0x00000000020872ca */ /* 0x000fe200000e0000 */
[----:B------:R-:W-:Y:S01]  /*18a10*/  ULDC.64 UR4, c[0x0][0x198] ;  /* 0x0000660000047ab9 */ /* 0x000fe20000000a00 */
[----:B------:R-:W-:Y:S01]  /*18a20*/  UMOV UR9, 0x1a0 ;  /* 0x000001a000097882 */ /* 0x000fe20000000000 */
[----:B------:R-:W-:Y:S01]  /*18a30*/  UIADD3 UR4, UP0, UR4, 0x670, URZ ;  /* 0x0000067004047890 */ /* 0x000fe2000ff1e03f */
[----:B------:R-:W-:-:S03]  /*18a40*/  UMOV UR10, UR42 ;  /* 0x0000002a000a7c82 */ /* 0x000fc60008000000 */
[----:B------:R-:W2:Y:S01]  /*18a50*/  S2UR UR11, SR_CTAID.Y ;  /* 0x00000000000b79c3 */ /* 0x000ea20000002600 */
[----:B------:R-:W-:-:S05]  /*18a60*/  UIADD3.X UR5, URZ, UR5, URZ, UP0, !UPT ;  /* 0x000000053f057290 */ /* 0x000fca00087fe43f */
[----:B------:R-:W-:-:S09]  /*18a70*/  UIADD3 UR8, UR8, 0x1000, URZ ;  /* 0x0000100008087890 */ /* 0x000fd2000fffe03f */
[----:B--2---:R2:W-:Y:S01]  /*18a80*/  UTMASTG.4D [UR8], [UR4] ;  /* 0x00000008040073b5 */ /* 0x0045e20008018000 */
[----:B------:R0:W-:Y:S01]  /*18a90*/  UTMACMDFLUSH ;  /* 0x00000000000079b7 */ /* 0x0001e20000000000 */
[----:B--2---:R-:W-:-:S04]  /*18aa0*/  DEPBAR.LE SB0, 0x1 ;  /* 0x000080400000791a */ /* 0x004fc80000000000 */
.L_x_80:
[----:B------:R-:W-:Y:S05]  /*18ab0*/  BSYNC B0 ;  /* 0x0000000000007941 */ /* 0x000fea0003800000 */
.L_x_79:
[----:B------:R-:W-:Y:S01]  /*18ac0*/  BAR.SYNC.DEFER_BLOCKING 0x1, 0x80 ;  /* 0x0042000000007b1d */ /* 0x000fe20000010000 */
[----:B-1----:R-:W-:Y:S02]  /*18ad0*/  F2FP.BF16.F32.PACK_AB R12, R37, R38 ;  /* 0x00000026250c723e */ /* 0x002fe400000010ff */
        /* <DEDUP_REMOVED lines=25> */
[----:B------:R-:W2:Y:S08]  /*18c70*/  S2UR UR11, SR_CTAID.Y ;  /* 0x00000000000b79c3 */ /* 0x000eb00000002600 */
[----:B--2---:R2:W-:Y:S01]  /*18c80*/  UTMASTG.4D [UR8], [UR4] ;  /* 0x00000008040073b5 */ /* 0x0045e20008018000 */
[----:B------:R0:W-:Y:S01]  /*18c90*/  UTMACMDFLUSH ;  /* 0x00000000000079b7 */ /* 0x0001e20000000000 */
[----:B--2---:R-:W-:-:S04]  /*18ca0*/  DEPBAR.LE SB0, 0x1 ;  /* 0x000080400000791a */ /* 0x004fc80000000000 */
.L_x_82:
[----:B------:R-:W-:Y:S05]  /*18cb0*/  BSYNC B0 ;  /* 0x0000000000007941 */ /* 0x000fea0003800000 */
.L_x_81:
[----:B------:R-:W-:Y:S06]  /*18cc0*/  BAR.SYNC.DEFER_BLOCKING 0x1, 0x80 ;  /* 0x0042000000007b1d */ /* 0x000fec0000010000 */
[----:B------:R-:W-:Y:S01]  /*18cd0*/  BSSY B0, `(.L_x_83) ;  /* 0x0000016000007945 */ /* 0x000fe20003800000 */
        /* <DEDUP_REMOVED lines=19> */
[----:B---3--:R3:W-:Y:S02]  /*18e10*/  UTMASTG.4D [UR8], [UR4] ;  /* 0x00000008040073b5 */ /* 0x0087e40008018000 */
[----:B---3--:R0:W-:Y:S02]  /*18e20*/  UTMACMDFLUSH ;  /* 0x00000000000079b7 */ /* 0x0081e40000000000 */
.L_x_84:
[----:B------:R-:W-:Y:S05]  /*18e30*/  BSYNC B0 ;  /* 0x0000000000007941 */ /* 0x000fea0003800000 */
.L_x_83:
[----:B-1----:R-:W3:Y:S01]  /*18e40*/  LDL.LU R0, [R1+0x200] ;  /* 0x0002000001007983 */ /* 0x002ee20000300800 */
[----:B-----5:R-:W-:Y:S01]  /*18e50*/  R2UR UR5, R16 ;  /* 0x00000000100572ca */ /* 0x020fe200000e0000 */
[----:B------:R-:W-:-:S04]  /*18e60*/  DEPBAR.LE SB0, 0x0 ;  /* 0x000080000000791a */ /* 0x000fc80000000000 */
[----:B---3--:R-:W-:-:S13]  /*18e70*/  R2UR UR4, R0 ;  /* 0x00000000000472ca */ /* 0x008fda00000e0000 */
[----:B------:R-:W-:-:S04]  /*18e80*/  UIADD3 UR4, UR4, -0x1, URZ ;  /* 0xffffffff04047890 */ /* 0x000fc8000fffe03f */
[----:B------:R-:W-:-:S04]  /*18e90*/  USHF.L.U32 UR4, UR4, 0x3, URZ ;  /* 0x0000000304047899 */ /* 0x000fc8000800063f */
[----:B------:R-:W-:-:S04]  /*18ea0*/  ULOP3.LUT UR4, UR4, 0x8, URZ, 0xe2, !UPT ;  /* 0x0000000804047892 */ /* 0x000fc8000f8ee23f */
[----:B------:R-:W-:-:S06]  /*18eb0*/  ULOP3.LUT UR4, UR4, 0x18, URZ, 0x3c, !UPT ;  /* 0x0000001804047892 */ /* 0x000fcc000f8e3c3f */
[----:B------:R-:W-:-:S04]  /*18ec0*/  MOV R0, UR4 ;  /* 0x0000000400007c02 */ /* 0x000fc80008000f00 */
[----:B------:R-:W-:Y:S01]  /*18ed0*/  SYNCS.ARRIVE.TRANS64.A1T0 RZ, [R0+UR5+0x70090], RZ ;  /* 0x070090ff00ff79a7 */ /* 0x000fe20008100005 */
[----:B------:R-:W-:Y:S05]  /*18ee0*/  EXIT ;  /* 0x000000000000794d */ /* 0x000fea0003800000 */
.L_x_6:
[----:B------:R-:W-:-:S08]  /*18ef0*/  UISETP.NE.AND UP0, UPT, UR6, 0x1, UPT ;  /* 0x000000010600788c */ /* 0x000fd0000bf05270 */
[----:B------:R-:W1:-:S00]  /*18f00*/  USETMAXREG.DEALLOC.CTAPOOL 0x18 ;  /* 0x00000018000079c8 */ /* 0x000e4000080e0500 */
[----:B------:R-:W-:-:S13]  /*18f10*/  PLOP3.LUT P0, PT, PT, PT, UP0, 0x80, 0x0 ;  /* 0x000000000000781c */ /* 0x000fda0003f0f008 */
[----:B------:R-:W-:Y:S05]  /*18f20*/  @P0 EXIT ;  /* 0x000000000000094d */ /* 0x000fea0003800000 */
[----:B------:R-:W2:Y:S01]  /*18f30*/  S2UR UR11, SR_CTAID.X ;  /* 0x00000000000b79c3 */ /* 0x000ea20000002500 */
[----:B------:R-:W-:Y:S01]  /*18f40*/  ELECT P3, URZ, PT ;  /* 0x00000000003f782f */ /* 0x000fe20003860000 */
[----:B------:R-:W-:Y:S01]  /*18f50*/  BSSY B0, `(.L_x_85) ;  /* 0x000004c000007945 */ /* 0x000fe20003800000 */
[----:B-1----:R-:W-:Y:S01]  /*18f60*/  MOV R0, RZ ;  /* 0x000000ff00007202 */ /* 0x002fe20000000f00 */
[----:B------:R-:W-:Y:S01]  /*18f70*/  IMAD.MOV.U32 R7, RZ, RZ, RZ ;  /* 0x000000ffff077224 */ /* 0x000fe200078e00ff */
[----:B------:R-:W-:-:S03]  /*18f80*/  MOV R3, RZ ;  /* 0x000000ff00037202 */ /* 0x000fc60000000f00 */
[----:B------:R-:W1:Y:S08]  /*18f90*/  S2UR UR60, SR_CTAID.Y ;  /* 0x00000000003c79c3 */ /* 0x000e700000002600 */
[----:B------:R-:W3:Y:S01]  /*18fa0*/  S2UR UR61, SR_CTAID.Z ;  /* 0x00000000003d79c3 */ /* 0x000ee20000002700 */
[----:B--2---:R-:W-:Y:S01]  /*18fb0*/  USHF.L.U32 UR11, UR11, 0x7, URZ ;  /* 0x000000070b0b7899 */ /* 0x004fe2000800063f */
[----:B------:R-:W-:Y:S11]  /*18fc0*/  @!P3 BRA `(.L_x_86) ;  /* 0x000000040010b947 */ /* 0x000ff60003800000 */
[----:B------:R-:W2:Y:S01]  /*18fd0*/  S2R R3, SR_CgaCtaId ;  /* 0x0000000000037919 */ /* 0x000ea20000008800 */
[----:B------:R-:W-:Y:S02]  /*18fe0*/  MOV R2, 0x400 ;  /* 0x0000040000027802 */ /* 0x000fe40000000f00 */
[----:B------:R-:W-:Y:S02]  /*18ff0*/  MOV R4, 0x1 ;  /* 0x0000000100047802 */ /* 0x000fe40000000f00 */
[----:B--2---:R-:W-:Y:S02]  /*19000*/  LEA R3, R3, R2, 0x18 ;  /* 0x0000000203037211 */ /* 0x004fe400078ec0ff */
[----:B------:R-:W-:-:S04]  /*19010*/  SHF.L.U32 R2, R4, 0x1f, RZ ;  /* 0x0000001f04027819 */ /* 0x000fc800000006ff */
[----:B------:R-:W2:Y:S02]  /*19020*/  SYNCS.PHASECHK.TRANS64.TRYWAIT P0, [R3+URZ+0x70060], R2 ;  /* 0x07006002030075a7 */ /* 0x000ea4000800017f */
[----:B--2---:R-:W-:Y:S05]  /*19030*/  @!P0 BRA `(.L_x_87) ;  /* 0x0000002000288947 */ /* 0x004fea0003800000 */
.L_x_123:
[----:B------:R-:W-:Y:S01]  /*19040*/  ULOP3.LUT UR4, UR7, 0x2, URZ, 0xfc, !UPT ;  /* 0x0000000207047892 */ /* 0x000fe2000f8efc3f */
[----:B--2---:R-:W-:-:S03]  /*19050*/  @P2 MOV R2, 0x10000 ;  /* 0x0001000000022802 */ /* 0x004fc60000000f00 */
[----:B------:R-:W-:Y:S01]  /*19060*/  UPRMT UR4, UR4, 0x9910, URZ ;  /* 0x0000991004047896 */ /* 0x000fe2000800003f */
[----:B------:R2:W-:Y:S03]  /*19070*/  @P2 SYNCS.ARRIVE.TRANS64 RZ, [R3+URZ+0x70050], R2 ;  /* 0x0700500203ff29a7 */ /* 0x0005e6000800003f */
[----:B------:R-:W-:-:S06]  /*19080*/  UISETP.NE.AND UP0, UPT, UR4, 0x2, UPT ;  /* 0x000000020400788c */ /* 0x000fcc000bf05270 */
[----:B------:R-:W-:-:S13]  /*19090*/  PLOP3.LUT P0, PT, PT, PT, UP0, 0x80, 0x0 ;  /* 0x000000000000781c */ /* 0x000fda0003f0f008 */
[----:B--2---:R-:W-:Y:S05]  /*190a0*/  @P0 BRA `(.L_x_88) ;  /* 0x0000000000040947 */ /* 0x004fea0003800000 */
[----:B-1-3--:R-:W-:Y:S01]  /*190b0*/  BPT.TRAP 0x1 ;  /* 0x000000040000795c */ /* 0x00afe20000300000 */
.L_x_88:
[----:B------:R-:W-:-:S04]  /*190c0*/  LOP3.LUT P0, RZ, R6, 0x1f, RZ, 0xc0, !PT ;  /* 0x0000001f06ff7812 */ /* 0x000fc8000780c0ff */
[----:B------:R-:W-:-:S13]  /*190d0*/  PLOP3.LUT P0, PT, P0, P2, PT, 0x2a, 0x0 ;  /* 0x000000000000781c */ /* 0x000fda0000704572 */
[----:B------:R-:W-:Y:S05]  /*190e0*/  @P0 BRA `(.L_x_89) ;  /* 0x0000000000040947 */ /* 0x000fea0003800000 */
[----:B-1-3--:R-:W-:Y:S01]  /*190f0*/  BPT.TRAP 0x1 ;  /* 0x000000040000795c */ /* 0x00afe20000300000 */
.L_x_89:
[----:B------:R-:W-:Y:S01]  /*19100*/  R2UR UR8, R3 ;  /* 0x00000000030872ca */ /* 0x000fe200000e0000 */
[----:B------:R-:W-:Y:S01]  /*19110*/  ULDC.64 UR4, c[0x0][0x198] ;  /* 0x0000660000047ab9 */ /* 0x000fe20000000a00 */
[----:B------:R-:W-:Y:S01]  /*19120*/  UMOV UR14, 0x0 ;  /* 0x00000000000e7882 */ /* 0x000fe20000000000 */
[----:B------:R-:W-:Y:S01]  /*19130*/  UIADD3 UR4, UP0, UR4, 0xf0, URZ ;  /* 0x000000f004047890 */ /* 0x000fe2000ff1e03f */
[----:B------:R-:W-:Y:S01]  /*19140*/  IMAD.MOV.U32 R7, RZ, RZ, 0x40 ;  /* 0x00000040ff077424 */ /* 0x000fe200078e00ff */
[----:B------:R-:W-:Y:S01]  /*19150*/  UMOV UR15, 0x10000000 ;  /* 0x10000000000f7882 */ /* 0x000fe20000000000 */
[----:B------:R-:W-:Y:S01]  /*19160*/  UMOV UR10, URZ ;  /* 0x0000003f000a7c82 */ /* 0x000fe20008000000 */
[----:B------:R-:W-:Y:S01]  /*19170*/  UIADD3.X UR5, URZ, UR5, URZ, UP0, !UPT ;  /* 0x000000053f057290 */ /* 0x000fe200087fe43f */
[----:B------:R-:W-:Y:S01]  /*19180*/  MOV R3, 0x1 ;  /* 0x0000000100037802 */ /* 0x000fe20000000f00 */
[----:B-1----:R-:W-:Y:S01]  /*19190*/  UMOV UR12, UR60 ;  /* 0x0000003c000c7c82 */ /* 0x002fe20008000000 */
[----:B---3--:R-:W-:Y:S01]  /*191a0*/  UMOV UR13, UR61 ;  /* 0x0000003d000d7c82 */ /* 0x008fe20008000000 */
[----:B------:R-:W-:Y:S01]  /*191b0*/  UMOV UR26, 0x40 ;  /* 0x00000040001a7882 */ /* 0x000fe20000000000 */
[----:B------:R-:W-:Y:S01]  /*191c0*/  UMOV UR27, UR11 ;  /* 0x0000000b001b7c82 */ /* 0x000fe20008000000 */
[----:B------:R-:W-:-:S02]  /*191d0*/  UIADD3 UR9, UR8, 0x70050, URZ ;  /* 0x0007005008097890 */ /* 0x000fc4000fffe03f */
[----:B------:R-:W-:Y:S02]  /*191e0*/  UIADD3 UR24, UR8, 0x2000, URZ ;  /* 0x0000200008187890 */ /* 0x000fe4000fffe03f */
[----:B------:R-:W-:Y:S01]  /*191f0*/  UIADD3 UR16, UR8, 0x4000, URZ ;  /* 0x0000400008107890 */ /* 0x000fe2000fffe03f */
[----:B------:R-:W-:Y:S01]  /*19200*/  UMOV UR28, UR60 ;  /* 0x0000003c001c7c82 */ /* 0x000fe20008000000 */
[----:B------:R-:W-:Y:S01]  /*19210*/  UMOV UR29, UR61 ;  /* 0x0000003d001d7c82 */ /* 0x000fe20008000000 */
[----:B------:R-:W-:Y:S01]  /*19220*/  UMOV UR25, UR9 ;  /* 0x0000000900197c82 */ /* 0x000fe20008000000 */
[----:B------:R-:W-:Y:S01]  /*19230*/  UMOV UR18, 0x80 ;  /* 0x0000008000127882 */ /* 0x000fe20000000000 */
[----:B------:R-:W-:Y:S01]  /*19240*/  UMOV UR19, UR11 ;  /* 0x0000000b00137c82 */ /* 0x000fe20008000000 */
[----:B------:R-:W-:Y:S01]  /*19250*/  UMOV UR20, UR60 ;  /* 0x0000003c00147c82 */ /* 0x000fe20008000000 */
[----:B------:R-:W-:Y:S01]  /*19260*/  UMOV UR21, UR61 ;  /* 0x0000003d00157c82 */ /* 0x000fe20008000000 */
[----:B------:R1:W-:Y:S01]  /*19270*/  UTMALDG.4D [UR8], [UR4], desc[UR14] ;  /* 0x00000e08040075b4 */ /* 0x0003e20008019000 */
[----:B------:R-:W-:Y:S01]  /*19280*/  UIADD3 UR56, UR8, 0x6000, URZ ;  /* 0x0000600008387890 */ /* 0x000fe2000fffe03f */
[----:B------:R-:W-:Y:S01]  /*19290*/  UMOV UR17, UR9 ;  /* 0x0000000900117c82 */ /* 0x000fe20008000000 */
[----:B------:R-:W-:Y:S01]  /*192a0*/  UIADD3 UR32, UR8, 0x8000, URZ ;  /* 0x0000800008207890 */ /* 0x000fe2000fffe03f */
[----:B------:R-:W-:Y:S01]  /*192b0*/  UMOV UR58, 0xc0 ;  /* 0x000000c0003a7882 */ /* 0x000fe20000000000 */
[----:B------:R-:W-:Y:S01]  /*192c0*/  UMOV UR59, UR11 ;  /* 0x0000000b003b7c82 */ /* 0x000fe20008000000 */
[----:B------:R2:W-:Y:S01]  /*192d0*/  UTMALDG.4D [UR24], [UR4], desc[UR14] ;  /* 0x00000e18040075b4 */ /* 0x0005e20008019000 */
[----:B------:R-:W-:Y:S01]  /*192e0*/  UMOV UR57, UR9 ;  /* 0x0000000900397c82 */ /* 0x000fe20008000000 */
[----:B------:R-:W-:Y:S01]  /*192f0*/  UMOV UR34, 0x100 ;  /* 0x0000010000227882 */ /* 0x000fe20000000000 */
[----:B------:R-:W-:Y:S01]  /*19300*/  UMOV UR35, UR11 ;  /* 0x0000000b00237c82 */ /* 0x000fe20008000000 */
[----:B------:R-:W-:Y:S01]  /*19310*/  UMOV UR36, UR60 ;  /* 0x0000003c00247c82 */ /* 0x000fe20008000000 */
[----:B------:R-:W-:Y:S01]  /*19320*/  UMOV UR37, UR61 ;  /* 0x0000003d00257c82 */ /* 0x000fe20008000000 */
[----:B------:R-:W-:Y:S01]  /*19330*/  UMOV UR33, UR9 ;  /* 0x0000000900217c82 */ /* 0x000fe20008000000 */
[----:B------:R3:W-:Y:S01]  /*19340*/  UTMALDG.4D [UR16], [UR4], desc[UR14] ;  /* 0x00000e10040075b4 */ /* 0x0007e20008019000 */
[----:B------:R4:W-:Y:S01]  /*19350*/  UTMALDG.4D [UR56], [UR4], desc[UR14] ;  /* 0x00000e38040075b4 */ /* 0x0009e20008019000 */
[----:B-1----:R-:W-:Y:S01]  /*19360*/  UMOV UR10, 0x1c0 ;  /* 0x000001c0000a7882 */ /* 0x002fe20000000000 */
[----:B------:R4:W-:Y:S01]  /*19370*/  UTMALDG.4D [UR32], [UR4], desc[UR14] ;  /* 0x00000e20040075b4 */ /* 0x0009e20008019000 */
[----:B--2---:R-:W-:Y:S01]  /*19380*/  UIADD3 UR24, UR8, 0xa000, URZ ;  /* 0x0000a00008187890 */ /* 0x004fe2000fffe03f */
[----:B------:R-:W-:Y:S01]  /*19390*/  UMOV UR26, 0x140 ;  /* 0x00000140001a7882 */ /* 0x000fe20000000000 */
[----:B---3--:R-:W-:-:S07]  /*193a0*/  UIADD3 UR16, UR8, 0xc000, URZ ;  /* 0x0000c00008107890 */ /* 0x008fce000fffe03f */
[----:B------:R4:W-:Y:S01]  /*193b0*/  UTMALDG.4D [UR24], [UR4], desc[UR14] ;  /* 0x00000e18040075b4 */ /* 0x0009e20008019000 */
[----:B------:R-:W-:Y:S01]  /*193c0*/  UIADD3 UR8, UR8, 0xe000, URZ ;  /* 0x0000e00008087890 */ /* 0x000fe2000fffe03f */
[----:B------:R-:W-:Y:S02]  /*193d0*/  UMOV UR18, 0x180 ;  /* 0x0000018000127882 */ /* 0x000fe40000000000 */
[----:B------:R4:W-:Y:S06]  /*193e0*/  UTMALDG.4D [UR16], [UR4], desc[UR14] ;  /* 0x00000e10040075b4 */ /* 0x0009ec0008019000 */
[----:B------:R4:W-:Y:S02]  /*193f0*/  UTMALDG.4D [UR8], [UR4], desc[UR14] ;  /* 0x00000e08040075b4 */ /* 0x0009e40008019000 */
[----:B----4-:R-:W-:Y:S01]  /*19400*/  NOP ;  /* 0x0000000000007918 */ /* 0x010fe20000000000 */
.L_x_86:
[----:B-1-3--:R-:W-:Y:S05]  /*19410*/  BSYNC B0 ;  /* 0x0000000000007941 */ /* 0x00afea0003800000 */
.L_x_85:
[----:B------:R-:W1:Y:S01]  /*19420*/  LDC R2, c[0x0][0x28c] ;  /* 0x0000a300ff027b82 */ /* 0x000e620000000800 */
[----:B------:R-:W-:Y:S01]  /*19430*/  BSSY B0, `(.L_x_90) ;  /* 0x000004c000007945 */ /* 0x000fe20003800000 */
[----:B-1----:R-:W-:-:S13]  /*19440*/  ISETP.GT.AND P4, PT, R2, RZ, P3 ;  /* 0x000000ff0200720c */ /* 0x002fda0001f84270 */
[----:B------:R-:W-:Y:S05]  /*19450*/  @!P4 BRA `(.L_x_91) ;  /* 0x000000040024c947 */ /* 0x000fea0003800000 */
[----:B------:R-:W1:Y:S01]  /*19460*/  S2R R5, SR_CgaCtaId ;  /* 0x0000000000057919 */ /* 0x000e620000008800 */
[----:B------:R-:W-:-:S04]  /*19470*/  MOV R0, 0x400 ;  /* 0x0000040000007802 */ /* 0x000fc80000000f00 */
[----:B-1----:R-:W-:Y:S02]  /*19480*/  LEA R0, R5, R0, 0x18 ;  /* 0x0000000005007211 */ /* 0x002fe400078ec0ff */
[----:B------:R-:W-:-:S04]  /*19490*/  MOV R5, 0x1 ;  /* 0x0000000100057802 */ /* 0x000fc80000000f00 */
[----:B------:R-:W-:-:S04]  /*194a0*/  SHF.L.U32 R5, R5, 0x1f, RZ ;  /* 0x0000001f05057819 */ /* 0x000fc800000006ff */
[----:B------:R-:W1:Y:S02]  /*194b0*/  SYNCS.PHASECHK.TRANS64.TRYWAIT P0, [R0+URZ+0x70028], R5 ;  /* 0x07002805000075a7 */ /* 0x000e64000800017f */
[----:B-1----:R-:W-:Y:S05]  /*194c0*/  @!P0 BRA `(.L_x_92) ;  /* 0x0000001c00188947 */ /* 0x002fea0003800000 */
.L_x_124:
[----:B------:R-:W-:Y:S01]  /*194d0*/  ULOP3.LUT UR4, UR7, 0x2, URZ, 0xfc, !UPT ;  /* 0x0000000207047892 */ /* 0x000fe2000f8efc3f */
[----:B-1----:R-:W-:-:S03]  /*194e0*/  @P2 MOV R5, 0x10000 ;  /* 0x0001000000052802 */ /* 0x002fc60000000f00 */
[----:B------:R-:W-:Y:S01]  /*194f0*/  UPRMT UR4, UR4, 0x9910, URZ ;  /* 0x0000991004047896 */ /* 0x000fe2000800003f */
[----:B------:R1:W-:Y:S03]  /*19500*/  @P2 SYNCS.ARRIVE.TRANS64 RZ, [R0+URZ+0x70000], R5 ;  /* 0x0700000500ff29a7 */ /* 0x0003e6000800003f */
[----:B------:R-:W-:-:S06]  /*19510*/  UISETP.NE.AND UP0, UPT, UR4, 0x2, UPT ;  /* 0x000000020400788c */ /* 0x000fcc000bf05270 */
[----:B------:R-:W-:-:S13]  /*19520*/  PLOP3.LUT P0, PT, PT, PT, UP0, 0x80, 0x0 ;  /* 0x000000000000781c */ /* 0x000fda0003f0f008 */
[----:B-1----:R-:W-:Y:S05]  /*19530*/  @P0 BRA `(.L_x_93) ;  /* 0x0000000000040947 */ /* 0x002fea0003800000 */
[----:B------:R-:W-:Y:S01]  /*19540*/  BPT.TRAP 0x1 ;  /* 0x000000040000795c */ /* 0x000fe20000300000 */
.L_x_93:
[----:B------:R-:W-:-:S04]  /*19550*/  LOP3.LUT P0, RZ, R6, 0x1f, RZ, 0xc0, !PT ;  /* 0x0000001f06ff7812 */ /* 0x000fc8000780c0ff */
[----:B------:R-:W-:-:S13]  /*19560*/  PLOP3.LUT P0, PT, P0, P2, PT, 0x2a, 0x0 ;  /* 0x000000000000781c */ /* 0x000fda0000704572 */
[----:B------:R-:W-:Y:S05]  /*19570*/  @P0 BRA `(.L_x_94) ;  /* 0x0000000000040947 */ /* 0x000fea0003800000 */
[----:B------:R-:W-:Y:S01]  /*19580*/  BPT.TRAP 0x1 ;  /* 0x000000040000795c */ /* 0x000fe20000300000 */
.L_x_94:
[----:B------:R-:W-:Y:S01]  /*19590*/  R2UR UR6, R0 ;  /* 0x00000000000672ca */ /* 0x000fe200000e0000 */
[----:B------:R-:W-:Y:S01]  /*195a0*/  ULDC.64 UR8, c[0x0][0x198] ;  /* 0x0000660000087ab9 */ /* 0x000fe20000000a00 */
[----:B------:R-:W-:Y:S01]  /*195b0*/  UMOV UR19, URZ ;  /* 0x0000003f00137c82 */ /* 0x000fe20008000000 */
[----:B------:R-:W-:Y:S01]  /*195c0*/  UIADD3 UR8, UP0, UR8, 0x1f0, URZ ;  /* 0x000001f008087890 */ /* 0x000fe2000ff1e03f */
[----:B------:R-:W-:Y:S01]  /*195d0*/  IMAD.MOV.U32 R0, RZ, RZ, 0x1 ;  /* 0x00000001ff007424 */ /* 0x000fe200078e00ff */
[----:B------:R-:W-:Y:S01]  /*195e0*/  UMOV UR4, 0x0 ;  /* 0x0000000000047882 */ /* 0x000fe20000000000 */
[----:B------:R-:W-:Y:S01]  /*195f0*/  UMOV UR5, 0x10000000 ;  /* 0x1000000000057882 */ /* 0x000fe20000000000 */
[----:B------:R-:W-:Y:S01]  /*19600*/  UIADD3.X UR9, URZ, UR9, URZ, UP0, !UPT ;  /* 0x000000093f097290 */ /* 0x000fe200087fe43f */
[----:B------:R-:W-:Y:S01]  /*19610*/  UMOV UR18, URZ ;  /* 0x0000003f00127c82 */ /* 0x000fe20008000000 */
[----:B------:R-:W-:Y:S01]  /*19620*/  UMOV UR20, UR60 ;  /* 0x0000003c00147c82 */ /* 0x000fe20008000000 */
[----:B------:R-:W-:Y:S01]  /*19630*/  UMOV UR21, UR61 ;  /* 0x0000003d00157c82 */ /* 0x000fe20008000000 */
[----:B------:R-:W-:-:S02]  /*19640*/  UMOV UR26, 0x40 ;  /* 0x00000040001a7882 */ /* 0x000fc40000000000 */
[----:B------:R-:W-:Y:S02]  /*19650*/  UIADD3 UR16, UR6, 0x20000, URZ ;  /* 0x0002000006107890 */ /* 0x000fe4000fffe03f */
[----:B------:R-:W-:Y:S02]  /*19660*/  UIADD3 UR17, UR6, 0x70000, URZ ;  /* 0x0007000006117890 */ /* 0x000fe4000fffe03f */
[----:B------:R-:W-:Y:S02]  /*19670*/  UIADD3 UR24, UR6, 0x22000, URZ ;  /* 0x0002200006187890 */ /* 0x000fe4000fffe03f */
[----:B------:R-:W-:Y:S01]  /*19680*/  UIADD3 UR56, UR6, 0x24000, URZ ;  /* 0x0002400006387890 */ /* 0x000fe2000fffe03f */
[----:B------:R-:W-:Y:S01]  /*19690*/  UMOV UR28, UR60 ;  /* 0x0000003c001c7c82 */ /* 0x000fe20008000000 */
[----:B------:R-:W-:Y:S01]  /*196a0*/  UMOV UR29, UR61 ;  /* 0x0000003d001d7c82 */ /* 0x000fe20008000000 */
[----:B------:R-:W-:Y:S01]  /*196b0*/  UMOV UR27, UR19 ;  /* 0x00000013001b7c82 */ /* 0x000fe20008000000 */
[----:B------:R-:W-:Y:S01]  /*196c0*/  UMOV UR25, UR17 ;  /* 0x0000001100197c82 */ /* 0x000fe20008000000 */
[----:B------:R-:W-:Y:S01]  /*196d0*/  UIADD3 UR48, UR6, 0x26000, URZ ;  /* 0x0002600006307890 */ /* 0x000fe2000fffe03f */
[----:B------:R1:W-:Y:S01]  /*196e0*/  UTMALDG.4D [UR16], [UR8], desc[UR4] ;  /* 0x00000410080075b4 */ /* 0x0003e20008019000 */
[----:B------:R-:W-:-:S02]  /*196f0*/  UIADD3 UR40, UR6, 0x28000, URZ ;  /* 0x0002800006287890 */ /* 0x000fc4000fffe03f */
[----:B------:R-:W-:Y:S01]  /*19700*/  UIADD3 UR32, UR6, 0x2a000, URZ ;  /* 0x0002a00006207890 */ /* 0x000fe2000fffe03f */
[----:B------:R-:W-:Y:S01]  /*19710*/  UMOV UR58, 0x80 ;  /* 0x00000080003a7882 */ /* 0x000fe20000000000 */
[----:B------:R-:W-:Y:S01]  /*19720*/  UMOV UR59, UR19 ;  /* 0x00000013003b7c82 */ /* 0x000fe20008000000 */
[----:B------:R-:W-:Y:S01]  /*19730*/  UMOV UR57, UR17 ;  /* 0x0000001100397c82 */ /* 0x000fe20008000000 */
[----:B------:R2:W-:Y:S01]  /*19740*/  UTMALDG.4D [UR24], [UR8], desc[UR4] ;  /* 0x00000418080075b4 */ /* 0x0005e20008019000 */
[----:B------:R-:W-:Y:S01]  /*19750*/  UMOV UR50, 0xc0 ;  /* 0x000000c000327882 */ /* 0x000fe20000000000 */
[----:B------:R-:W-:Y:S01]  /*19760*/  UMOV UR52, UR60 ;  /* 0x0000003c00347c82 */ /* 0x000fe20008000000 */
[----:B------:R-:W-:Y:S01]  /*19770*/  UMOV UR53, UR61 ;  /* 0x0000003d00357c82 */ /* 0x000fe20008000000 */
[----:B------:R-:W-:Y:S01]  /*19780*/  UMOV UR51, UR19 ;  /* 0x0000001300337c82 */ /* 0x000fe20008000000 */
[----:B------:R-:W-:Y:S01]  /*19790*/  UMOV UR49, UR17 ;  /* 0x0000001100317c82 */ /* 0x000fe20008000000 */
[----:B------:R-:W-:Y:S01]  /*197a0*/  UMOV UR42, 0x100 ;  /* 0x00000100002a7882 */ /* 0x000fe20000000000 */
[----:B------:R-:W-:Y:S01]  /*197b0*/  UMOV UR44, UR60 ;  /* 0x0000003c002c7c82 */ /* 0x000fe20008000000 */
[----:B------:R-:W-:Y:S01]  /*197c0*/  UMOV UR45, UR61 ;  /* 0x0000003d002d7c82 */ /* 0x000fe20008000000 */
[----:B------:R3:W-:Y:S01]  /*197d0*/  UTMALDG.4D [UR56], [UR8], desc[UR4] ;  /* 0x00000438080075b4 */ /* 0x0007e20008019000 */
[----:B------:R-:W-:Y:S01]  /*197e0*/  UMOV UR43, UR19 ;  /* 0x00000013002b7c82 */ /* 0x000fe20008000000 */
[----:B------:R-:W-:Y:S01]  /*197f0*/  UMOV UR41, UR17 ;  /* 0x0000001100297c82 */ /* 0x000fe20008000000 */
[----:B------:R-:W-:Y:S01]  /*19800*/  UMOV UR34, 0x140 ;  /* 0x0000014000227882 */ /* 0x000fe20000000000 */
[----:B------:R-:W-:Y:S01]  /*19810*/  UMOV UR36, UR60 ;  /* 0x0000003c00247c82 */ /* 0x000fe20008000000 */
[----:B------:R-:W-:Y:S01]  /*19820*/  UMOV UR37, UR61 ;  /* 0x0000003d00257c82 */ /* 0x000fe20008000000 */
[----:B------:R-:W-:Y:S01]  /*19830*/  UMOV UR35, UR19 ;  /* 0x0000001300237c82 */ /* 0x000fe20008000000 */
[----:B------:R-:W-:Y:S01]  /*19840*/  UMOV UR33, UR17 ;  /* 0x0000001100217c82 */ /* 0x000fe20008000000 */
[----:B------:R3:W-:Y:S01]  /*19850*/  UTMALDG.4D [UR48], [UR8], desc[UR4] ;  /* 0x00000430080075b4 */ /* 0x0007e20008019000 */
[----:B-1----:R-:W-:Y:S01]  /*19860*/  UIADD3 UR16, UR6, 0x2e000, URZ ;  /* 0x0002e00006107890 */ /* 0x002fe2000fffe03f */
[----:B------:R-:W-:Y:S01]  /*19870*/  UMOV UR18, 0x1c0 ;  /* 0x000001c000127882 */ /* 0x000fe20000000000 */
[----:B------:R3:W-:Y:S01]  /*19880*/  UTMALDG.4D [UR40], [UR8], desc[UR4] ;  /* 0x00000428080075b4 */ /* 0x0007e20008019000 */
[----:B--2---:R-:W-:Y:S01]  /*19890*/  UIADD3 UR24, UR6, 0x2c000, URZ ;  /* 0x0002c00006187890 */ /* 0x004fe2000fffe03f */
[----:B------:R-:W-:Y:S01]  /*198a0*/  UMOV UR26, 0x180 ;  /* 0x00000180001a7882 */ /* 0x000fe20000000000 */
[----:B------:R3:W-:Y:S07]  /*198b0*/  UTMALDG.4D [UR32], [UR8], desc[UR4] ;  /* 0x00000420080075b4 */ /* 0x0007ee0008019000 */
[----:B------:R3:W-:Y:S01]  /*198c0*/  UTMALDG.4D [UR24], [UR8], desc[UR4] ;  /* 0x00000418080075b4 */ /* 0x0007e20008019000 */
[----:B------:R3:W-:Y:S02]  /*198d0*/  UTMALDG.4D [UR16], [UR8], desc[UR4] ;  /* 0x00000410080075b4 */ /* 0x0007e40008019000 */
[----:B---3--:R-:W-:Y:S01]  /*198e0*/  NOP ;  /* 0x0000000000007918 */ /* 0x008fe20000000000 */
.L_x_91:
[----:B------:R-:W-:Y:S05]  /*198f0*/  BSYNC B0 ;  /* 0x0000000000007941 */ /* 0x000fea0003800000 */
.L_x_90:
[----:B------:R-:W-:Y:S04]  /*19900*/  BSSY B0, `(.L_x_95) ;  /* 0x000004e000007945 */ /* 0x000fe80003800000 */
[----:B------:R-:W-:Y:S05]  /*19910*/  @!P3 BRA `(.L_x_96) ;  /* 0x000000040030b947 */ /* 0x000fea0003800000 */
[----:B------:R-:W1:Y:S01]  /*19920*/  S2R R5, SR_CgaCtaId ;  /* 0x0000000000057919 */ /* 0x000e620000008800 */
[----:B------:R-:W-:-:S04]  /*19930*/  MOV R4, 0x400 ;  /* 0x0000040000047802 */ /* 0x000fc80000000f00 */
[----:B-1----:R-:W-:Y:S02]  /*19940*/  LEA R8, R5, R4, 0x18 ;  /* 0x0000000405087211 */ /* 0x002fe400078ec0ff */
[----:B------:R-:W-:Y:S02]  /*19950*/  MOV R5, 0x1 ;  /* 0x0000000100057802 */ /* 0x000fe40000000f00 */
[----:B------:R-:W-:Y:S02]  /*19960*/  LEA R4, R3, R8, 0x3 ;  /* 0x0000000803047211 */ /* 0x000fe400078e18ff */
[----:B------:R-:W-:-:S04]  /*19970*/  SHF.L.U32 R5, R5, 0x1f, RZ ;  /* 0x0000001f05057819 */ /* 0x000fc800000006ff */
[----:B------:R-:W1:Y:S02]  /*19980*/  SYNCS.PHASECHK.TRANS64.TRYWAIT P0, [R4+URZ+0x70060], R5 ;  /* 0x07006005040075a7 */ /* 0x000e64000800017f */
[----:B-1----:R-:W-:Y:S05]  /*19990*/  @!P0 BRA `(.L_x_97) ;  /* 0x0000001400f88947 */ /* 0x002fea0003800000 */
.L_x_125:
        /* <DEDUP_REMOVED lines=8> */
.L_x_98:
[----:B------:R-:W-:-:S04]  /*19a20*/  LOP3.LUT P0, RZ, R6, 0x1f, RZ, 0xc0, !PT ;  /* 0x0000001f06ff7812 */ /* 0x000fc8000780c0ff */
[----:B------:R-:W-:-:S13]  /*19a30*/  PLOP3.LUT P0, PT, P0, P2, PT, 0x2a, 0x0 ;  /* 0x000000000000781c */ /* 0x000fda0000704572 */
[----:B------:R-:W-:Y:S05]  /*19a40*/  @P0 BRA `(.L_x_99) ;  /* 0x0000000000040947 */ /* 0x000fea0003800000 */
[----:B------:R-:W-:Y:S01]  /*19a50*/  BPT.TRAP 0x1 ;  /* 0x000000040000795c */ /* 0x000fe20000300000 */
.L_x_99:
[----:B------:R-:W-:Y:S01]  /*19a60*/  R2UR UR48, R3 ;  /* 0x00000000033072ca */ /* 0x000fe200000e0000 */
[----:B------:R-:W-:Y:S01]  /*19a70*/  ULDC.64 UR8, c[0x0][0x198] ;  /* 0x0000660000087ab9 */ /* 0x000fe20000000a00 */
[----:B------:R-:W-:Y:S01]  /*19a80*/  R2UR UR6, R8 ;  /* 0x00000000080672ca */ /* 0x000fe200000e0000 */
[----:B------:R-:W-:Y:S01]  /*19a90*/  UIADD3 UR8, UP0, UR8, 0xf0, URZ ;  /* 0x000000f008087890 */ /* 0x000fe2000ff1e03f */
[----:B------:R-:W-:Y:S01]  /*19aa0*/  R2UR UR51, R7 ;  /* 0x00000000073372ca */ /* 0x000fe200000e0000 */
[----:B------:R-:W-:Y:S01]  /*19ab0*/  UMOV UR4, 0x0 ;  /* 0x0000000000047882 */ /* 0x000fe20000000000 */
[----:B------:R-:W-:Y:S01]  /*19ac0*/  R2UR UR49, R4 ;  /* 0x00000000043172ca */ /* 0x000fe200000e0000 */
[----:B------:R-:W-:Y:S01]  /*19ad0*/  UIADD3.X UR9, URZ, UR9, URZ, UP0, !UPT ;  /* 0x000000093f097290 */ /* 0x000fe200087fe43f */
[----:B------:R-:W-:Y:S01]  /*19ae0*/  UMOV UR5, 0x10000000 ;  /* 0x1000000000057882 */ /* 0x000fe20000000000 */
[----:B------:R-:W-:Y:S01]  /*19af0*/  UMOV UR50, URZ ;  /* 0x0000003f00327c82 */ /* 0x000fe20008000000 */
[----:B------:R-:W-:Y:S01]  /*19b00*/  UMOV UR52, UR60 ;  /* 0x0000003c00347c82 */ /* 0x000fe20008000000 */
[----:B------:R-:W-:Y:S01]  /*19b10*/  UMOV UR53, UR61 ;  /* 0x0000003d00357c82 */ /* 0x000fe20008000000 */
[----:B------:R-:W-:Y:S01]  /*19b20*/  UMOV UR26, 0x40 ;  /* 0x00000040001a7882 */ /* 0x000fe20000000000 */
[----:B------:R-:W-:-:S02]  /*19b30*/  UMOV UR28, UR60 ;  /* 0x0000003c001c7c82 */ /* 0x000fc40008000000 */
[----:B------:R-:W-:Y:S02]  /*19b40*/  ULEA UR48, UR48, UR6, 0x10 ;  /* 0x0000000630307291 */ /* 0x000fe4000f8e803f */
[----:B------:R-:W-:Y:S02]  /*19b50*/  UIADD3 UR51, UR11, UR51, URZ ;  /* 0x000000330b337290 */ /* 0x000fe4000fffe03f */
[----:B------:R-:W-:Y:S02]  /*19b60*/  UIADD3 UR49, UR49, 0x70050, URZ ;  /* 0x0007005031317890 */ /* 0x000fe4000fffe03f */
[----:B------:R-:W-:Y:S02]  /*19b70*/  UIADD3 UR24, UR48, 0x2000, URZ ;  /* 0x0000200030187890 */ /* 0x000fe4000fffe03f */
        /* <DEDUP_REMOVED lines=8> */
[----:B------:R-:W-:Y:S01]  /*19c00*/  UTMALDG.4D [UR48], [UR8], desc[UR4] ;  /* 0x00000430080075b4 */ /* 0x000fe20008019000 */
        /* <DEDUP_REMOVED lines=8> */
[----:B------:R-:W-:-:S02]  /*19c90*/  UIADD3 UR32, UR48, 0x8000, URZ ;  /* 0x0000800030207890 */ /* 0x000fc4000fffe03f */
[----:B------:R-:W-:Y:S01]  /*19ca0*/  UIADD3 UR56, UR48, 0xa000, URZ ;  /* 0x0000a00030387890 */ /* 0x000fe2000fffe03f */
        /* <DEDUP_REMOVED lines=9> */
[----:B------:R2:W-:Y:S01]  /*19d40*/  UTMALDG.4D [UR16], [UR8], desc[UR4] ;  /* 0x00000410080075b4 */ /* 0x0005e20008019000 */
[----:B------:R3:W-:Y:S01]  /*19d50*/  UTMALDG.4D [UR32], [UR8], desc[UR4] ;  /* 0x00000420080075b4 */ /* 0x0007e20008019000 */
[----:B-1----:R-:W-:Y:S01]  /*19d60*/  UIADD3 UR24, UR48, 0xc000, URZ ;  /* 0x0000c00030187890 */ /* 0x002fe2000fffe03f */
[----:B------:R-:W-:Y:S01]  /*19d70*/  UMOV UR26, 0x180 ;  /* 0x00000180001a7882 */ /* 0x000fe20000000000 */
[----:B------:R3:W-:Y:S07]  /*19d80*/  UTMALDG.4D [UR56], [UR8], desc[UR4] ;  /* 0x00000438080075b4 */ /* 0x0007ee0008019000 */
[----:B------:R3:W-:Y:S01]  /*19d90*/  UTMALDG.4D [UR24], [UR8], desc[UR4] ;  /* 0x00000418080075b4 */ /* 0x0007e20008019000 */
[----:B--2---:R-:W-:Y:S01]  /*19da0*/  UIADD3 UR16, UR48, 0xe000, URZ ;  /* 0x0000e00030107890 */ /* 0x004fe2000fffe03f */
[----:B------:R-:W-:-:S08]  /*19db0*/  UMOV UR18, 0x1c0 ;  /* 0x000001c000127882 */ /* 0x000fd00000000000 */
[----:B------:R3:W-:Y:S02]  /*19dc0*/  UTMALDG.4D [UR16], [UR8], desc[UR4] ;  /* 0x00000410080075b4 */ /* 0x0007e40008019000 */
[----:B---3--:R-:W-:Y:S01]  /*19dd0*/  NOP ;  /* 0x0000000000007918 */ /* 0x008fe20000000000 */
.L_x_96:
[----:B------:R-:W-:Y:S05]  /*19de0*/  BSYNC B0 ;  /* 0x0000000000007941 */ /* 0x000fea0003800000 */
.L_x_95:
[----:B------:R-:W-:Y:S01]  /*19df0*/  BSSY B0, `(.L_x_100) ;  /* 0x0000050000007945 */ /* 0x000fe20003800000 */
[----:B------:R-:W-:-:S03]  /*19e00*/  IMAD.MOV.U32 R8, RZ, RZ, RZ ;  /* 0x000000ffff087224 */ /* 0x000fc600078e00ff */
        /* <DEDUP_REMOVED lines=9> */
.L_x_126:
        /* <DEDUP_REMOVED lines=8> */
.L_x_103:
[----:B------:R-:W-:-:S04]  /*19f20*/  LOP3.LUT P0, RZ, R6, 0x1f, RZ, 0xc0, !PT ;  /* 0x0000001f06ff7812 */ /* 0x000fc8000780c0ff */
[----:B------:R-:W-:-:S13]  /*19f30*/  PLOP3.LUT P0, PT, P0, P2, PT, 0x2a, 0x0 ;  /* 0x000000000000781c */ /* 0x000fda0000704572 */
[----:B------:R-:W-:Y:S05]  /*19f40*/  @P0 BRA `(.L_x_104) ;  /* 0x0000000000040947 */ /* 0x000fea0003800000 */
[----:B------:R-:W-:Y:S01]  /*19f50*/  BPT.TRAP 0x1 ;  /* 0x000000040000795c */ /* 0x000fe20000300000 */
.L_x_104:
[C---:B------:R-:W-:Y:S01]  /*19f60*/  IMAD R5, R0.reuse, 0x10000, R5 ;  /* 0x0001000000057824 */ /* 0x040fe200078e0205 */
[----:B------:R-:W-:Y:S01]  /*19f70*/  R2UR UR49, R3 ;  /* 0x00000000033172ca */ /* 0x000fe200000e0000 */
[----:B------:R-:W-:Y:S01]  /*19f80*/  ULDC.64 UR8, c[0x0][0x198] ;  /* 0x0000660000087ab9 */ /* 0x000fe20000000a00 */
[----:B------:R-:W-:Y:S01]  /*19f90*/  UMOV UR51, URZ ;  /* 0x0000003f00337c82 */ /* 0x000fe20008000000 */
[----:B------:R-:W-:Y:S01]  /*19fa0*/  UIADD3 UR8, UP0, UR8, 0x2f0, URZ ;  /* 0x000002f008087890 */ /* 0x000fe2000ff1e03f */
[----:B------:R-:W-:Y:S01]  /*19fb0*/  R2UR UR6, R5 ;  /* 0x00000000050672ca */ /* 0x000fe200000e0000 */
[----:B------:R-:W-:Y:S01]  /*19fc0*/  UMOV UR4, 0x0 ;  /* 0x0000000000047882 */ /* 0x000fe20000000000 */
[----:B------:R-:W-:Y:S01]  /*19fd0*/  UMOV UR5, 0x10000000 ;  /* 0x1000000000057882 */ /* 0x000fe20000000000 */
[----:B------:R-:W-:Y:S01]  /*19fe0*/  UIADD3.X UR9, URZ, UR9, URZ, UP0, !UPT ;  /* 0x000000093f097290 */ /* 0x000fe200087fe43f */
[----:B------:R-:W-:Y:S01]  /*19ff0*/  IADD3 R0, R0, 0x1, RZ ;  /* 0x0000000100007810 */ /* 0x000fe20007ffe0ff */
[----:B------:R-:W-:Y:S01]  /*1a000*/  UMOV UR50, URZ ;  /* 0x0000003f00327c82 */ /* 0x000fe20008000000 */
[----:B------:R-:W-:Y:S01]  /*1a010*/  UMOV UR52, UR60 ;  /* 0x0000003c00347c82 */ /* 0x000fe20008000000 */
[----:B------:R-:W-:Y:S01]  /*1a020*/  UMOV UR53, UR61 ;  /* 0x0000003d00357c82 */ /* 0x000fe20008000000 */
[----:B------:R-:W-:Y:S01]  /*1a030*/  UMOV UR26, 0x40 ;  /* 0x00000040001a7882 */ /* 0x000fe20000000000 */
[----:B------:R-:W-:Y:S01]  /*1a040*/  UIADD3 UR49, UR49, 0x70000, URZ ;  /* 0x0007000031317890 */ /* 0x000fe2000fffe03f */
[----:B------:R-:W-:Y:S01]  /*1a050*/  MOV R8, 0x1 ;  /* 0x0000000100087802 */ /* 0x000fe20000000f00 */
[----:B------:R-:W-:Y:S01]  /*1a060*/  UMOV UR28, UR60 ;  /* 0x0000003c001c7c82 */ /* 0x000fe20008000000 */
[----:B------:R-:W-:Y:S01]  /*1a070*/  UMOV UR29, UR61 ;  /* 0x0000003d001d7c82 */ /* 0x000fe20008000000 */
[----:B------:R-:W-:-:S02]  /*1a080*/  UIADD3 UR48, UR6, 0x20000, URZ ;  /* 0x0002000006307890 */ /* 0x000fc4000fffe03f */
[----:B------:R-:W-:Y:S02]  /*1a090*/  UIADD3 UR24, UR6, 0x22000, URZ ;  /* 0x0002200006187890 */ /* 0x000fe4000fffe03f */
[----:B------:R-:W-:Y:S02]  /*1a0a0*/  UIADD3 UR40, UR6, 0x24000, URZ ;  /* 0x0002400006287890 */ /* 0x000fe4000fffe03f */
[----:B------:R-:W-:Y:S01]  /*1a0b0*/  UIADD3 UR16, UR6, 0x26000, URZ ;  /* 0x0002600006107890 */ /* 0x000fe2000fffe03f */
        /* <DEDUP_REMOVED lines=35> */
.L_x_101:
[----:B------:R-:W-:Y:S05]  /*1a2f0*/  BSYNC B0 ;  /* 0x0000000000007941 */ /* 0x000fea0003800000 */
.L_x_100:
[----:B------:R-:W-:-:S13]  /*1a300*/  ISETP.GE.AND P0, PT, R2, 0x41, PT ;  /* 0x000000410200780c */ /* 0x000fda0003f06270 */
[----:B------:R-:W-:Y:S05]  /*1a310*/  @!P0 EXIT ;  /* 0x000000000000894d */ /* 0x000fea0003800000 */
[----:B------:R-:W-:Y:S01]  /*1a320*/  IADD3 R2, R2, 0x3f, RZ ;  /* 0x0000003f02027810 */ /* 0x000fe20007ffe0ff */
[----:B------:R-:W-:Y:S01]  /*1a330*/  BSSY B0, `(.L_x_105) ;  /* 0x00000ad000007945 */ /* 0x000fe20003800000 */
[----:B------:R-:W-:Y:S02]  /*1a340*/  LOP3.LUT P0, RZ, R6, 0x1f, RZ, 0xc0, !PT ;  /* 0x0000001f06ff7812 */ /* 0x000fe4000780c0ff */
[----:B------:R-:W-:Y:S02]  /*1a350*/  SHF.R.S32.HI R3, RZ, 0x1f, R2 ;  /* 0x0000001fff037819 */ /* 0x000fe40000011402 */
[----:B------:R-:W-:Y:S02]  /*1a360*/  PLOP3.LUT P0, PT, P0, P2, PT, 0x2a, 0x0 ;  /* 0x000000000000781c */ /* 0x000fe40000704572 */
[----:B------:R-:W-:Y:S01]  /*1a370*/  LEA.HI R3, R3, R2, RZ, 0x6 ;  /* 0x0000000203037211 */ /* 0x000fe200078f30ff */
[----:B------:R-:W-:-:S03]  /*1a380*/  IMAD.U32 R2, RZ, RZ, UR7 ;  /* 0x00000007ff027e24 */ /* 0x000fc6000f8e00ff */
[----:B------:R-:W-:Y:S02]  /*1a390*/  SHF.R.S32.HI R3, RZ, 0x6, R3 ;  /* 0x00000006ff037819 */ /* 0x000fe40000011403 */
[----:B------:R-:W-:Y:S02]  /*1a3a0*/  LOP3.LUT R2, R2, 0x2, RZ, 0xfc, !PT ;  /* 0x0000000202027812 */ /* 0x000fe400078efcff */
[----:B------:R-:W-:Y:S02]  /*1a3b0*/  SHF.L.U32 R4, R3, 0x1, RZ ;  /* 0x0000000103047819 */ /* 0x000fe400000006ff */
[----:B------:R-:W-:-:S07]  /*1a3c0*/  MOV R3, 0x1 ;  /* 0x0000000100037802 */ /* 0x000fce0000000f00 */
.L_x_116:
[----:B------:R-:W-:Y:S04]  /*1a3d0*/  BSSY B1, `(.L_x_106) ;  /* 0x000004e000017945 */ /* 0x000fe80003800000 */
[----:B------:R-:W-:Y:S05]  /*1a3e0*/  @!P3 BRA `(.L_x_107) ;  /* 0x000000040030b947 */ /* 0x000fea0003800000 */
[----:B------:R-:W1:Y:S01]  /*1a3f0*/  S2R R6, SR_CgaCtaId ;  /* 0x0000000000067919 */ /* 0x000e620000008800 */
[----:B------:R-:W-:-:S04]  /*1a400*/  MOV R5, 0x400 ;  /* 0x0000040000057802 */ /* 0x000fc80000000f00 */
[----:B-1----:R-:W-:Y:S02]  /*1a410*/  LEA R7, R6, R5, 0x18 ;  /* 0x0000000506077211 */ /* 0x002fe400078ec0ff */
[----:B------:R-:W-:Y:S02]  /*1a420*/  SHF.L.U32 R5, R3, 0x1f, RZ ;  /* 0x0000001f03057819 */ /* 0x000fe400000006ff */
[----:B------:R-:W-:-:S04]  /*1a430*/  LEA R6, R0, R7, 0x3 ;  /* 0x0000000700067211 */ /* 0x000fc800078e18ff */
[----:B------:R-:W1:Y:S02]  /*1a440*/  SYNCS.PHASECHK.TRANS64.TRYWAIT P4, [R6+URZ+0x70028], R5 ;  /* 0x07002805060075a7 */ /* 0x000e64000808017f */
[----:B-1----:R-:W-:Y:S05]  /*1a450*/  @!P4 BRA `(.L_x_108) ;  /* 0x0000000c0070c947 */ /* 0x002fea0003800000 */
.L_x_127:
[----:B-1----:R-:W-:-:S04]  /*1a460*/  @P2 IMAD.MOV.U32 R5, RZ, RZ, 0x10000 ;  /* 0x00010000ff052424 */ /* 0x002fc800078e00ff */
[----:B------:R1:W-:Y:S02]  /*1a470*/  @P2 SYNCS.ARRIVE.TRANS64 RZ, [R6+URZ+0x70000], R5 ;  /* 0x0700000506ff29a7 */ /* 0x0003e4000800003f */
[----:B-1----:R-:W-:-:S04]  /*1a480*/  PRMT R5, R2, 0x9910, RZ ;  /* 0x0000991002057816 */ /* 0x002fc800000000ff */
[----:B------:R-:W-:-:S13]  /*1a490*/  ISETP.NE.AND P4, PT, R5, 0x2, PT ;  /* 0x000000020500780c */ /* 0x000fda0003f85270 */
[----:B------:R-:W-:Y:S05]  /*1a4a0*/  @P4 BRA `(.L_x_109) ;  /* 0x0000000000044947 */ /* 0x000fea0003800000 */
[----:B------:R-:W-:Y:S01]  /*1a4b0*/  BPT.TRAP 0x1 ;  /* 0x000000040000795c */ /* 0x000fe20000300000 */
.L_x_109:
[----:B------:R-:W-:Y:S05]  /*1a4c0*/  @P0 BRA `(.L_x_110) ;  /* 0x0000000000040947 */ /* 0x000fea0003800000 */
[----:B------:R-:W-:Y:S01]  /*1a4d0*/  BPT.TRAP 0x1 ;  /* 0x000000040000795c */ /* 0x000fe20000300000 */
.L_x_110:
[----:B------:R-:W-:Y:S01]  /*1a4e0*/  LEA R7, R0, R7, 0x10 ;  /* 0x0000000700077211 */ /* 0x000fe200078e80ff */
[----:B------:R-:W-:Y:S01]  /*1a4f0*/  ULDC.64 UR8, c[0x0][0x198] ;  /* 0x0000660000087ab9 */ /* 0x000fe20000000a00 */
[----:B------:R-:W-:Y:S01]  /*1a500*/  R2UR UR57, R6 ;  /* 0x00000000063972ca */ /* 0x000fe200000e0000 */
[----:B------:R-:W-:Y:S01]  /*1a510*/  UIADD3 UR8, UP0, UR8, 0x1f0, URZ ;  /* 0x000001f008087890 */ /* 0x000fe2000ff1e03f */
[----:B------:R-:W-:Y:S01]  /*1a520*/  R2UR UR6, R7 ;  /* 0x00000000070672ca */ /* 0x000fe200000e0000 */
[----:B------:R-:W-:Y:S01]  /*1a530*/  UMOV UR4, 0x0 ;  /* 0x0000000000047882 */ /* 0x000fe20000000000 */
[----:B------:R-:W-:Y:S01]  /*1a540*/  R2UR UR59, R8 ;  /* 0x00000000083b72ca */ /* 0x000fe200000e0000 */
[----:B------:R-:W-:Y:S01]  /*1a550*/  UIADD3.X UR9, URZ, UR9, URZ, UP0, !UPT ;  /* 0x000000093f097290 */ /* 0x000fe200087fe43f */
[----:B------:R-:W-:Y:S01]  /*1a560*/  IADD3 R5, R0, 0x1, RZ ;  /* 0x0000000100057810 */ /* 0x000fe20007ffe0ff */
[----:B------:R-:W-:Y:S01]  /*1a570*/  UMOV UR5, 0x10000000 ;  /* 0x1000000000057882 */ /* 0x000fe20000000000 */
[----:B------:R-:W-:Y:S01]  /*1a580*/  UMOV UR58, URZ ;  /* 0x0000003f003a7c82 */ /* 0x000fe20008000000 */
[----:B------:R-:W-:Y:S01]  /*1a590*/  UMOV UR26, 0x40 ;  /* 0x00000040001a7882 */ /* 0x000fe20000000000 */
[----:B------:R-:W-:Y:S01]  /*1a5a0*/  UMOV UR28, UR60 ;  /* 0x0000003c001c7c82 */ /* 0x000fe20008000000 */
[----:B------:R-:W-:Y:S01]  /*1a5b0*/  UMOV UR29, UR61 ;  /* 0x0000003d001d7c82 */ /* 0x000fe20008000000 */
[----:B------:R-:W-:Y:S01]  /*1a5c0*/  UMOV UR50, 0x80 ;  /* 0x0000008000327882 */ /* 0x000fe20000000000 */
[----:B------:R-:W-:Y:S01]  /*1a5d0*/  UIADD3 UR57, UR57, 0x70000, URZ ;  /* 0x0007000039397890 */ /* 0x000fe2000fffe03f */
[----:B------:R-:W-:Y:S01]  /*1a5e0*/  ISETP.NE.AND P4, PT, R5, 0x5, PT ;  /* 0x000000050500780c */ /* 0x000fe20003f85270 */
[----:B------:R-:W-:-:S02]  /*1a5f0*/  UIADD3 UR56, UR6, 0x20000, URZ ;  /* 0x0002000006387890 */ /* 0x000fc4000fffe03f */
[----:B------:R-:W-:Y:S01]  /*1a600*/  USHF.L.U32 UR59, UR59, 0x6, URZ ;  /* 0x000000063b3b7899 */ /* 0x000fe2000800063f */
[----:B------:R-:W-:Y:S01]  /*1a610*/  SEL R0, RZ, 0x1, P4 ;  /* 0x00000001ff007807 */ /* 0x000fe20002000000 */
[----:B------:R-:W-:Y:S02]  /*1a620*/  UIADD3 UR24, UR6, 0x22000, URZ ;  /* 0x0002200006187890 */ /* 0x000fe4000fffe03f */
[----:B------:R-:W-:Y:S01]  /*1a630*/  UIADD3 UR48, UR6, 0x24000, URZ ;  /* 0x0002400006307890 */ /* 0x000fe2000fffe03f */
[----:B------:R-:W-:Y:S01]  /*1a640*/  LOP3.LUT R3, R3, R0, RZ, 0x3c, !PT ;  /* 0x0000000003037212 */ /* 0x000fe200078e3cff */
[----:B------:R-:W-:Y:S01]  /*1a650*/  UIADD3 UR16, UR6, 0x26000, URZ ;  /* 0x0002600006107890 */ /* 0x000fe2000fffe03f */
[----:B------:R-:W-:Y:S01]  /*1a660*/  SEL R0, R5, RZ, P4 ;  /* 0x000000ff05007207 */ /* 0x000fe20002000000 */
[----:B------:R-:W-:Y:S01]  /*1a670*/  UMOV UR25, UR57 ;  /* 0x0000003900197c82 */ /* 0x000fe20008000000 */
[----:B------:R-:W-:Y:S01]  /*1a680*/  UMOV UR27, UR59 ;  /* 0x0000003b001b7c82 */ /* 0x000fe20008000000 */
        /* <DEDUP_REMOVED lines=34> */
.L_x_107:
[----:B------:R-:W-:Y:S05]  /*1a8b0*/  BSYNC B1 ;  /* 0x0000000000017941 */ /* 0x000fea0003800000 */
.L_x_106:
[----:B------:R-:W-:Y:S01]  /*1a8c0*/  ISETP.LT.OR P4, PT, R4, 0x4, !P3 ;  /* 0x000000040400780c */ /* 0x000fe20005f81670 */
[----:B------:R-:W-:-:S12]  /*1a8d0*/  BSSY B1, `(.L_x_111) ;  /* 0x000004f000017945 */ /* 0x000fd80003800000 */
[----:B------:R-:W-:Y:S05]  /*1a8e0*/  @P4 BRA `(.L_x_112) ;  /* 0x0000000400344947 */ /* 0x000fea0003800000 */
[----:B------:R-:W1:Y:S01]  /*1a8f0*/  S2R R6, SR_CgaCtaId ;  /* 0x0000000000067919 */ /* 0x000e620000008800 */
[----:B------:R-:W-:Y:S02]  /*1a900*/  MOV R5, 0x400 ;  /* 0x0000040000057802 */ /* 0x000fe40000000f00 */
[----:B------:R-:W-:Y:S02]  /*1a910*/  SHF.L.U32 R7, R3, 0x1f, RZ ;  /* 0x0000001f03077819 */ /* 0x000fe400000006ff */
[----:B-1----:R-:W-:-:S04]  /*1a920*/  LEA R5, R6, R5, 0x18 ;  /* 0x0000000506057211 */ /* 0x002fc800078ec0ff */
[----:B------:R-:W-:-:S04]  /*1a930*/  LEA R6, R0, R5, 0x3 ;  /* 0x0000000500067211 */ /* 0x000fc800078e18ff */
[----:B------:R-:W1:Y:S02]  /*1a940*/  SYNCS.PHASECHK.TRANS64.TRYWAIT P4, [R6+URZ+0x70028], R7 ;  /* 0x07002807060075a7 */ /* 0x000e64000808017f */
[----:B-1----:R-:W-:Y:S05]  /*1a950*/  @!P4 BRA `(.L_x_113) ;  /* 0x000000080044c947 */ /* 0x002fea0003800000 */
.L_x_128:
[----:B-1----:R-:W-:-:S04]  /*1a960*/  @P1 IMAD.MOV.U32 R7, RZ, RZ, 0x10000 ;  /* 0x00010000ff071424 */ /* 0x002fc800078e00ff */
[----:B------:R1:W-:Y:S02]  /*1a970*/  @P1 SYNCS.ARRIVE.TRANS64 RZ, [R6+URZ+0x70000], R7 ;  /* 0x0700000706ff19a7 */ /* 0x0003e4000800003f */
[----:B-1----:R-:W-:-:S04]  /*1a980*/  PRMT R7, R2, 0x9910, RZ ;  /* 0x0000991002077816 */ /* 0x002fc800000000ff */
[----:B------:R-:W-:-:S13]  /*1a990*/  ISETP.NE.AND P4, PT, R7, 0x2, PT ;  /* 0x000000020700780c */ /* 0x000fda0003f85270 */
[----:B------:R-:W-:Y:S05]  /*1a9a0*/  @P4 BRA `(.L_x_114) ;  /* 0x0000000000044947 */ /* 0x000fea0003800000 */
[----:B------:R-:W-:Y:S01]  /*1a9b0*/  BPT.TRAP 0x1 ;  /* 0x000000040000795c */ /* 0x000fe20000300000 */
.L_x_114:
[----:B------:R-:W-:Y:S05]  /*1a9c0*/  @P0 BRA `(.L_x_115) ;  /* 0x0000000000040947 */ /* 0x000fea0003800000 */
[----:B------:R-:W-:Y:S01]  /*1a9d0*/  BPT.TRAP 0x1 ;  /* 0x000000040000795c */ /* 0x000fe20000300000 */
.L_x_115:
        /* <DEDUP_REMOVED lines=17> */
[----:B------:R-:W-:Y:S01]  /*1aaf0*/  UIADD3 UR56, UR6, 0x20000, URZ ;  /* 0x0002000006387890 */ /* 0x000fe2000fffe03f */
[----:B------:R-:W-:Y:S01]  /*1ab00*/  IADD3 R8, R8, 0x1, RZ ;  /* 0x0000000108087810 */ /* 0x000fe20007ffe0ff */
[----:B------:R-:W-:Y:S01]  /*1ab10*/  USHF.L.U32 UR59, UR59, 0x6, URZ ;  /* 0x000000063b3b7899 */ /* 0x000fe2000800063f */
[----:B------:R-:W-:Y:S01]  /*1ab20*/  SEL R6, RZ, 0x1, P4 ;  /* 0x00000001ff067807 */ /* 0x000fe20002000000 */
[----:B------:R-:W-:Y:S01]  /*1ab30*/  UIADD3 UR24, UR6, 0x22000, URZ ;  /* 0x0002200006187890 */ /* 0x000fe2000fffe03f */
[----:B------:R-:W-:Y:S01]  /*1ab40*/  SEL R0, R0, RZ, P4 ;  /* 0x000000ff00007207 */ /* 0x000fe20002000000 */
[----:B------:R-:W-:Y:S01]  /*1ab50*/  UIADD3 UR48, UR6, 0x24000, URZ ;  /* 0x0002400006307890 */ /* 0x000fe2000fffe03f */
[----:B------:R-:W-:Y:S01]  /*1ab60*/  LOP3.LUT R3, R3, R6, RZ, 0x3c, !PT ;  /* 0x0000000603037212 */ /* 0x000fe200078e3cff */
[----:B------:R-:W-:Y:S01]  /*1ab70*/  UIADD3 UR16, UR6, 0x26000, URZ ;  /* 0x0002600006107890 */ /* 0x000fe2000fffe03f */
        /* <DEDUP_REMOVED lines=36> */
.L_x_112:
[----:B------:R-:W-:Y:S05]  /*1adc0*/  BSYNC B1 ;  /* 0x0000000000017941 */ /* 0x000fea0003800000 */
.L_x_111:
[C---:B------:R-:W-:Y:S01]  /*1add0*/  ISETP.GT.AND P4, PT, R4.reuse, 0x4, PT ;  /* 0x000000040400780c */ /* 0x040fe20003f84270 */
[----:B------:R-:W-:-:S12]  /*1ade0*/  VIADD R4, R4, 0xfffffffe ;  /* 0xfffffffe04047836 */ /* 0x000fd80000000000 */
[----:B------:R-:W-:Y:S05]  /*1adf0*/  @P4 BRA `(.L_x_116) ;  /* 0xfffffff400744947 */ /* 0x000fea000383ffff */
[----:B------:R-:W-:Y:S05]  /*1ae00*/  BSYNC B0 ;  /* 0x0000000000007941 */ /* 0x000fea0003800000 */
.L_x_105:
[----:B------:R-:W-:Y:S05]  /*1ae10*/  EXIT ;  /* 0x000000000000794d */ /* 0x000fea0003800000 */
.L_x_15:
[----:B-1----:R-:W-:-:S04]  /*1ae20*/  MOV R3, UR5 ;  /* 0x0000000500037c02 */ /* 0x002fc80008000f00 */
[----:B------:R1:W2:Y:S03]  /*1ae30*/  SYNCS.PHASECHK.TRANS64.TRYWAIT P1, [R3+URZ+0x70050], R0 ;  /* 0x07005000030075a7 */ /* 0x0002a6000802017f */
[----:B--2---:R-:W-:Y:S05]  /*1ae40*/  @!P1 NANOSLEEP.SYNCS 0x989680 ;  /* 0x009896800000995d */ /* 0x004fea0003900000 */
[----:B------:R-:W2:Y:S02]  /*1ae50*/  @!P1 SYNCS.PHASECHK.TRANS64 P1, [R3+URZ+0x70050], R0 ;  /* 0x07005000030095a7 */ /* 0x000ea4000802007f */
[----:B--2---:R-:W-:Y:S05]  /*1ae60*/  @!P1 BRA `(.L_x_15) ;  /* 0xfffffffc00ec9947 */ /* 0x004fea000383ffff */
[----:B------:R-:W-:Y:S05]  /*1ae70*/  BRA `(.L_x_117) ;  /* 0xfffffe6000147947 */ /* 0x000fea000383ffff */
.L_x_17:
[----:B------:R-:W-:-:S13]  /*1ae80*/  R2UR UR4, R16 ;  /* 0x00000000100472ca */ /* 0x000fda00000e0000 */
[----:B-1----:R-:W-:-:S04]  /*1ae90*/  MOV R3, UR4 ;  /* 0x0000000400037c02 */ /* 0x002fc80008000f00 */
[----:B------:R1:W2:Y:S03]  /*1aea0*/  SYNCS.PHASECHK.TRANS64.TRYWAIT P1, [R3+URZ+0x70000], R56 ;  /* 0x07000038030075a7 */ /* 0x0002a6000802017f */
[----:B--2---:R-:W-:Y:S05]  /*1aeb0*/  @!P1 NANOSLEEP.SYNCS 0x989680 ;  /* 0x009896800000995d */ /* 0x004fea0003900000 */
[----:B------:R-:W2:Y:S02]  /*1aec0*/  @!P1 SYNCS.PHASECHK.TRANS64 P1, [R3+URZ+0x70000], R56 ;  /* 0x07000038030095a7 */ /* 0x000ea4000802007f */
[----:B--2---:R-:W-:Y:S05]  /*1aed0*/  @!P1 BRA `(.L_x_17) ;  /* 0xfffffffc00e89947 */ /* 0x004fea000383ffff */
[----:B------:R-:W-:Y:S05]  /*1aee0*/  BRA `(.L_x_118) ;  /* 0xfffffe6000187947 */ /* 0x000fea000383ffff */
.L_x_18:
[----:B-1----:R-:W-:-:S04]  /*1aef0*/  MOV R3, UR10 ;  /* 0x0000000a00037c02 */ /* 0x002fc80008000f00 */
[----:B------:R1:W2:Y:S03]  /*1af00*/  SYNCS.PHASECHK.TRANS64.TRYWAIT P1, [R3+URZ], R0 ;  /* 0x00000000030075a7 */ /* 0x0002a6000802017f */
[----:B--2---:R-:W-:Y:S05]  /*1af10*/  @!P1 NANOSLEEP.SYNCS 0x989680 ;  /* 0x009896800000995d */ /* 0x004fea0003900000 */
[----:B------:R-:W2:Y:S02]  /*1af20*/  @!P1 SYNCS.PHASECHK.TRANS64 P1, [R3+URZ], R0 ;  /* 0x00000000030095a7 */ /* 0x000ea4000802007f */
[----:B--2---:R-:W-:Y:S05]  /*1af30*/  @!P1 BRA `(.L_x_18) ;  /* 0xfffffffc00ec9947 */ /* 0x004fea000383ffff */
[----:B------:R-:W-:Y:S05]  /*1af40*/  BRA `(.L_x_119) ;  /* 0xfffffe6000287947 */ /* 0x000fea000383ffff */
.L_x_20:
[----:B------:R-:W-:-:S13]  /*1af50*/  R2UR UR6, R16 ;  /* 0x00000000100672ca */ /* 0x000fda00000e0000 */
[----:B-1----:R-:W-:-:S04]  /*1af60*/  IMAD.U32 R3, RZ, RZ, UR6 ;  /* 0x00000006ff037e24 */ /* 0x002fc8000f8e00ff */
[----:B------:R1:W2:Y:S03]  /*1af70*/  SYNCS.PHASECHK.TRANS64.TRYWAIT P1, [R3+URZ+0x70008], R56 ;  /* 0x07000838030075a7 */ /* 0x0002a6000802017f */
[----:B--2---:R-:W-:Y:S05]  /*1af80*/  @!P1 NANOSLEEP.SYNCS 0x989680 ;  /* 0x009896800000995d */ /* 0x004fea0003900000 */
[----:B------:R-:W2:Y:S02]  /*1af90*/  @!P1 SYNCS.PHASECHK.TRANS64 P1, [R3+URZ+0x70008], R56 ;  /* 0x07000838030095a7 */ /* 0x000ea4000802007f */
[----:B--2---:R-:W-:Y:S05]  /*1afa0*/  @!P1 BRA `(.L_x_20) ;  /* 0xfffffffc00e89947 */ /* 0x004fea000383ffff */
[----:B------:R-:W-:Y:S05]  /*1afb0*/  BRA `(.L_x_120) ;  /* 0xfffffe8400b07947 */ /* 0x000fea000383ffff */
.L_x_25:
[----:B-1----:R-:W-:-:S04]  /*1afc0*/  MOV R5, UR6 ;  /* 0x0000000600057c02 */ /* 0x002fc80008000f00 */
[----:B------:R1:W2:Y:S03]  /*1afd0*/  SYNCS.PHASECHK.TRANS64.TRYWAIT P2, [R5+URZ+0x70000], R3 ;  /* 0x07000003050075a7 */ /* 0x0002a6000804017f */
[----:B--2---:R-:W-:Y:S05]  /*1afe0*/  @!P2 NANOSLEEP.SYNCS 0x989680 ;  /* 0x009896800000a95d */ /* 0x004fea0003900000 */
[----:B------:R-:W2:Y:S02]  /*1aff0*/  @!P2 SYNCS.PHASECHK.TRANS64 P2, [R5+URZ+0x70000], R3 ;  /* 0x070000030500a5a7 */ /* 0x000ea4000804007f */
[----:B--2---:R-:W-:Y:S05]  /*1b000*/  @!P2 BRA `(.L_x_25) ;  /* 0xfffffffc00eca947 */ /* 0x004fea000383ffff */
[----:B------:R-:W-:Y:S05]  /*1b010*/  BRA `(.L_x_121) ;  /* 0xfffffed000e87947 */ /* 0x000fea000383ffff */
.L_x_29:
[----:B-1----:R-:W-:-:S04]  /*1b020*/  MOV R0, UR7 ;  /* 0x0000000700007c02 */ /* 0x002fc80008000f00 */
[----:B------:R1:W2:Y:S03]  /*1b030*/  SYNCS.PHASECHK.TRANS64.TRYWAIT P2, [R0+URZ+0x70000], R2 ;  /* 0x07000002000075a7 */ /* 0x0002a6000804017f */
[----:B--2---:R-:W-:Y:S05]  /*1b040*/  @!P2 NANOSLEEP.SYNCS 0x989680 ;  /* 0x009896800000a95d */ /* 0x004fea0003900000 */
[----:B------:R-:W2:Y:S02]  /*1b050*/  @!P2 SYNCS.PHASECHK.TRANS64 P2, [R0+URZ+0x70000], R2 ;  /* 0x070000020000a5a7 */ /* 0x000ea4000804007f */
[----:B--2---:R-:W-:Y:S05]  /*1b060*/  @!P2 BRA `(.L_x_29) ;  /* 0xfffffffc00eca947 */ /* 0x004fea000383ffff */
[----:B------:R-:W-:Y:S05]  /*1b070*/  BRA `(.L_x_28) ;  /* 0xffffff1c00f47947 */ /* 0x000fea000383ffff */
.L_x_45:
[----:B-1----:R-:W-:-:S04]  /*1b080*/  MOV R3, UR4 ;  /* 0x0000000400037c02 */ /* 0x002fc80008000f00 */
[----:B------:R1:W2:Y:S03]  /*1b090*/  SYNCS.PHASECHK.TRANS64.TRYWAIT P0, [R3+URZ+0x70098], R0 ;  /* 0x07009800030075a7 */ /* 0x0002a6000800017f */
[----:B--2---:R-:W-:Y:S05]  /*1b0a0*/  @!P0 NANOSLEEP.SYNCS 0x989680 ;  /* 0x009896800000895d */ /* 0x004fea0003900000 */
[----:B------:R-:W2:Y:S02]  /*1b0b0*/  @!P0 SYNCS.PHASECHK.TRANS64 P0, [R3+URZ+0x70098], R0 ;  /* 0x07009800030085a7 */ /* 0x000ea4000800007f */
[----:B--2---:R-:W-:Y:S05]  /*1b0c0*/  @!P0 BRA `(.L_x_45) ;  /* 0xfffffffc00ec8947 */ /* 0x004fea000383ffff */
[----:B------:R-:W-:Y:S05]  /*1b0d0*/  BRA `(.L_x_122) ;  /* 0xffffff9c005c7947 */ /* 0x000fea000383ffff */
.L_x_87:
[----:B--2---:R2:W4:Y:S02]  /*1b0e0*/  SYNCS.PHASECHK.TRANS64.TRYWAIT P0, [R3+URZ+0x70060], R2 ;  /* 0x07006002030075a7 */ /* 0x004524000800017f */
[----:B----4-:R-:W-:Y:S05]  /*1b0f0*/  @!P0 NANOSLEEP.SYNCS 0x989680 ;  /* 0x009896800000895d */ /* 0x010fea0003900000 */
[----:B------:R-:W4:Y:S02]  /*1b100*/  @!P0 SYNCS.PHASECHK.TRANS64 P0, [R3+URZ+0x70060], R2 ;  /* 0x07006002030085a7 */ /* 0x000f24000800007f */
[----:B----4-:R-:W-:Y:S05]  /*1b110*/  @!P0 BRA `(.L_x_87) ;  /* 0xfffffffc00f08947 */ /* 0x010fea000383ffff */
[----:B------:R-:W-:Y:S05]  /*1b120*/  BRA `(.L_x_123) ;  /* 0xffffffdc00c47947 */ /* 0x000fea000383ffff */
.L_x_92:
[----:B-1----:R1:W2:Y:S02]  /*1b130*/  SYNCS.PHASECHK.TRANS64.TRYWAIT P0, [R0+URZ+0x70028], R5 ;  /* 0x07002805000075a7 */ /* 0x0022a4000800017f */
[----:B--2---:R-:W-:Y:S05]  /*1b140*/  @!P0 NANOSLEEP.SYNCS 0x989680 ;  /* 0x009896800000895d */ /* 0x004fea0003900000 */
[----:B------:R-:W2:Y:S02]  /*1b150*/  @!P0 SYNCS.PHASECHK.TRANS64 P0, [R0+URZ+0x70028], R5 ;  /* 0x07002805000085a7 */ /* 0x000ea4000800007f */
[----:B--2---:R-:W-:Y:S05]  /*1b160*/  @!P0 BRA `(.L_x_92) ;  /* 0xfffffffc00f08947 */ /* 0x004fea000383ffff */
[----:B------:R-:W-:Y:S05]  /*1b170*/  BRA `(.L_x_124) ;  /* 0xffffffe000d47947 */ /* 0x000fea000383ffff */
.L_x_97:
[----:B-1----:R1:W2:Y:S02]  /*1b180*/  SYNCS.PHASECHK.TRANS64.TRYWAIT P0, [R4+URZ+0x70060], R5 ;  /* 0x07006005040075a7 */ /* 0x0022a4000800017f */
[----:B--2---:R-:W-:Y:S05]  /*1b190*/  @!P0 NANOSLEEP.SYNCS 0x989680 ;  /* 0x009896800000895d */ /* 0x004fea0003900000 */
[----:B------:R-:W2:Y:S02]  /*1b1a0*/  @!P0 SYNCS.PHASECHK.TRANS64 P0, [R4+URZ+0x70060], R5 ;  /* 0x07006005040085a7 */ /* 0x000ea4000800007f */
[----:B--2---:R-:W-:Y:S05]  /*1b1b0*/  @!P0 BRA `(.L_x_97) ;  /* 0xfffffffc00f08947 */ /* 0x004fea000383ffff */
[----:B------:R-:W-:Y:S05]  /*1b1c0*/  BRA `(.L_x_125) ;  /* 0xffffffe400f47947 */ /* 0x000fea000383ffff */
.L_x_102:
[----:B-1----:R1:W2:Y:S02]  /*1b1d0*/  SYNCS.PHASECHK.TRANS64.TRYWAIT P0, [R3+URZ+0x70028], R4 ;  /* 0x07002804030075a7 */ /* 0x0022a4000800017f */
[----:B--2---:R-:W-:Y:S05]  /*1b1e0*/  @!P0 NANOSLEEP.SYNCS 0x989680 ;  /* 0x009896800000895d */ /* 0x004fea0003900000 */
[----:B------:R-:W2:Y:S02]  /*1b1f0*/  @!P0 SYNCS.PHASECHK.TRANS64 P0, [R3+URZ+0x70028], R4 ;  /* 0x07002804030085a7 */ /* 0x000ea4000800007f */
[----:B--2---:R-:W-:Y:S05]  /*1b200*/  @!P0 BRA `(.L_x_102) ;  /* 0xfffffffc00f08947 */ /* 0x004fea000383ffff */
[----:B------:R-:W-:Y:S05]  /*1b210*/  BRA `(.L_x_126) ;  /* 0xffffffec00207947 */ /* 0x000fea000383ffff */
.L_x_108:
[----:B-1----:R1:W2:Y:S02]  /*1b220*/  SYNCS.PHASECHK.TRANS64.TRYWAIT P4, [R6+URZ+0x70028], R5 ;  /* 0x07002805060075a7 */ /* 0x0022a4000808017f */
[----:B--2---:R-:W-:Y:S05]  /*1b230*/  @!P4 NANOSLEEP.SYNCS 0x989680 ;  /* 0x009896800000c95d */ /* 0x004fea0003900000 */
[----:B------:R-:W2:Y:S02]  /*1b240*/  @!P4 SYNCS.PHASECHK.TRANS64 P4, [R6+URZ+0x70028], R5 ;  /* 0x070028050600c5a7 */ /* 0x000ea4000808007f */
[----:B--2---:R-:W-:Y:S05]  /*1b250*/  @!P4 BRA `(.L_x_108) ;  /* 0xfffffffc00f0c947 */ /* 0x004fea000383ffff */
[----:B------:R-:W-:Y:S05]  /*1b260*/  BRA `(.L_x_127) ;  /* 0xfffffff0007c7947 */ /* 0x000fea000383ffff */
.L_x_113:
[----:B-1----:R1:W2:Y:S02]  /*1b270*/  SYNCS.PHASECHK.TRANS64.TRYWAIT P4, [R6+URZ+0x70028], R7 ;  /* 0x07002807060075a7 */ /* 0x0022a4000808017f */
[----:B--2---:R-:W-:Y:S05]  /*1b280*/  @!P4 NANOSLEEP.SYNCS 0x989680 ;  /* 0x009896800000c95d */ /* 0x004fea0003900000 */
[----:B------:R-:W2:Y:S02]  /*1b290*/  @!P4 SYNCS.PHASECHK.TRANS64 P4, [R6+URZ+0x70028], R7 ;  /* 0x070028070600c5a7 */ /* 0x000ea4000808007f */
[----:B--2---:R-:W-:Y:S05]  /*1b2a0*/  @!P4 BRA `(.L_x_113) ;  /* 0xfffffffc00f0c947 */ /* 0x004fea000383ffff */
[----:B------:R-:W-:Y:S05]  /*1b2b0*/  BRA `(.L_x_128) ;  /* 0xfffffff400a87947 */ /* 0x000fea000383ffff */
        .weak           $__internal_0_$__cuda_sm20_rcp_rn_f32_slowpath
        .type           $__internal_0_$__cuda_sm20_rcp_rn_f32_slowpath,@function
        .size           $__internal_0_$__cuda_sm20_rcp_rn_f32_slowpath,(.L_x_134 - $__internal_0_$__cuda_sm20_rcp_rn_f32_slowpath)
$__internal_0_$__cuda_sm20_rcp_rn_f32_slowpath:
[----:B------:R-:W-:Y:S01]  /*1b2c0*/  IMAD.SHL.U32 R2, R0, 0x2, RZ ;  /* 0x0000000200027824 */ /* 0x000fe200078e00ff */
[----:B------:R-:W-:Y:S04]  /*1b2d0*/  BSSY B2, `(.L_x_129) ;  /* 0x0000030000027945 */ /* 0x000fe80003800000 */
[----:B------:R-:W-:-:S04]  /*1b2e0*/  SHF.R.U32.HI R2, RZ, 0x18, R2 ;  /* 0x00000018ff027819 */ /* 0x000fc80000011602 */
[----:B------:R-:W-:-:S13]  /*1b2f0*/  ISETP.NE.U32.AND P0, PT, R2, RZ, PT ;  /* 0x000000ff0200720c */ /* 0x000fda0003f05070 */
[----:B------:R-:W-:Y:S05]  /*1b300*/  @P0 BRA `(.L_x_130) ;  /* 0x0000000000280947 */ /* 0x000fea0003800000 */
[----:B------:R-:W-:-:S04]  /*1b310*/  SHF.L.U32 R2, R0, 0x1, RZ ;  /* 0x0000000100027819 */ /* 0x000fc800000006ff */
[----:B------:R-:W-:-:S13]  /*1b320*/  ISETP.NE.AND P0, PT, R2, RZ, PT ;  /* 0x000000ff0200720c */ /* 0x000fda0003f05270 */
[----:B------:R-:W-:Y:S01]  /*1b330*/  @P0 FFMA R5, R0, 1.84467440737095516160e+19, RZ ;  /* 0x5f80000000050823 */ /* 0x000fe200000000ff */
[----:B------:R-:W-:Y:S08]  /*1b340*/  @!P0 MUFU.RCP R2, R0 ;  /* 0x0000000000028308 */ /* 0x000ff00000001000 */
[----:B------:R-:W1:Y:S02]  /*1b350*/  @P0 MUFU.RCP R3, R5 ;  /* 0x0000000500030308 */ /* 0x000e640000001000 */
[----:B-1----:R-:W-:-:S04]  /*1b360*/  @P0 FFMA R5, R5, R3, -1 ;  /* 0xbf80000005050423 */ /* 0x002fc80000000003 */
[----:B------:R-:W-:-:S04]  /*1b370*/  @P0 FADD.FTZ R5, -R5, -RZ ;  /* 0x800000ff05050221 */ /* 0x000fc80000010100 */
[----:B------:R-:W-:-:S04]  /*1b380*/  @P0 FFMA R3, R3, R5, R3 ;  /* 0x0000000503030223 */ /* 0x000fc80000000003 */
[----:B------:R-:W-:Y:S01]  /*1b390*/  @P0 FFMA R2, R3, 1.84467440737095516160e+19, RZ ;  /* 0x5f80000003020823 */ /* 0x000fe200000000ff */
[----:B------:R-:W-:Y:S06]  /*1b3a0*/  BRA `(.L_x_131) ;  /* 0x0000000000887947 */ /* 0x000fec0003800000 */
.L_x_130:
[----:B------:R-:W-:-:S04]  /*1b3b0*/  IADD3 R14, R2, -0xfd, RZ ;  /* 0xffffff03020e7810 */ /* 0x000fc80007ffe0ff */
[----:B------:R-:W-:-:S13]  /*1b3c0*/  ISETP.GT.U32.AND P0, PT, R14, 0x1, PT ;  /* 0x000000010e00780c */ /* 0x000fda0003f04070 */
[----:B------:R-:W-:Y:S05]  /*1b3d0*/  @P0 BRA `(.L_x_132) ;  /* 0x0000000000780947 */ /* 0x000fea0003800000 */
[----:B------:R-:W-:Y:S01]  /*1b3e0*/  LOP3.LUT R5, R0, 0x7fffff, RZ, 0xc0, !PT ;  /* 0x007fffff00057812 */ /* 0x000fe200078ec0ff */
[----:B------:R-:W-:Y:S01]  /*1b3f0*/  VIADD R2, R2, 0xffffff04 ;  /* 0xffffff0402027836 */ /* 0x000fe20000000000 */
[----:B------:R-:W-:Y:S02]  /*1b400*/  MOV R15, 0x3 ;  /* 0x00000003000f7802 */ /* 0x000fe40000000f00 */
[----:B------:R-:W-:Y:S02]  /*1b410*/  LOP3.LUT R5, R5, 0x3f800000, RZ, 0xfc, !PT ;  /* 0x3f80000005057812 */ /* 0x000fe400078efcff */
[----:B------:R-:W-:Y:S02]  /*1b420*/  SHF.L.U32 R15, R15, R14, RZ ;  /* 0x0000000e0f0f7219 */ /* 0x000fe400000006ff */
[----:B------:R-:W1:Y:S02]  /*1b430*/  MUFU.RCP R3, R5 ;  /* 0x0000000500037308 */ /* 0x000e640000001000 */
[----:B-1----:R-:W-:-:S04]  /*1b440*/  FFMA R6, R5, R3, -1 ;  /* 0xbf80000005067423 */ /* 0x002fc80000000003 */
[----:B------:R-:W-:-:S04]  /*1b450*/  FADD.FTZ R6, -R6, -RZ ;  /* 0x800000ff06067221 */ /* 0x000fc80000010100 */
[CCC-:B------:R-:W-:Y:S01]  /*1b460*/  FFMA.RM R5, R3.reuse, R6.reuse, R3.reuse ;  /* 0x0000000603057223 */ /* 0x1c0fe20000004003 */
[----:B------:R-:W-:-:S05]  /*1b470*/  FFMA.RP R3, R3, R6, R3 ;  /* 0x0000000603037223 */ /* 0x000fca0000008003 */
[C---:B------:R-:W-:Y:S02]  /*1b480*/  FSETP.NEU.FTZ.AND P0, PT, R5.reuse, R3, PT ;  /* 0x000000030500720b */ /* 0x040fe40003f1d000 */
[----:B------:R-:W-:Y:S02]  /*1b490*/  LOP3.LUT R3, R5, 0x7fffff, RZ, 0xc0, !PT ;  /* 0x007fffff05037812 */ /* 0x000fe400078ec0ff */
[----:B------:R-:W-:Y:S02]  /*1b4a0*/  SEL R5, RZ, 0xffffffff, !P0 ;  /* 0xffffffffff057807 */ /* 0x000fe40004000000 */
[----:B------:R-:W-:Y:S02]  /*1b4b0*/  LOP3.LUT R3, R3, 0x800000, RZ, 0xfc, !PT ;  /* 0x0080000003037812 */ /* 0x000fe400078efcff */
[----:B------:R-:W-:Y:S02]  /*1b4c0*/  IADD3 R6, -R5, RZ, RZ ;  /* 0x000000ff05067210 */ /* 0x000fe40007ffe1ff */
[----:B------:R-:W-:-:S02]  /*1b4d0*/  LOP3.LUT R15, R15, R3, RZ, 0xc0, !PT ;  /* 0x000000030f0f7212 */ /* 0x000fc400078ec0ff */
[-C--:B------:R-:W-:Y:S02]  /*1b4e0*/  LOP3.LUT P1, RZ, R6, R14.reuse, R3, 0xf8, !PT ;  /* 0x0000000e06ff7212 */ /* 0x080fe4000782f803 */
[----:B------:R-:W-:Y:S02]  /*1b4f0*/  SHF.R.U32.HI R5, RZ, R14, R15 ;  /* 0x0000000eff057219 */ /* 0x000fe4000001160f */
[----:B------:R-:W-:Y:S02]  /*1b500*/  SHF.R.U32.HI R2, RZ, R2, R3 ;  /* 0x00000002ff027219 */ /* 0x000fe40000011603 */
[C---:B------:R-:W-:Y:S02]  /*1b510*/  LOP3.LUT P0, RZ, R5.reuse, 0x1, RZ, 0xc0, !PT ;  /* 0x0000000105ff7812 */ /* 0x040fe4000780c0ff */
[----:B------:R-:W-:-:S04]  /*1b520*/  LOP3.LUT P2, RZ, R5, 0x2, RZ, 0xc0, !PT ;  /* 0x0000000205ff7812 */ /* 0x000fc8000784c0ff */
[----:B------:R-:W-:Y:S02]  /*1b530*/  PLOP3.LUT P0, PT, P0, P1, P2, 0xe0, 0x0 ;  /* 0x000000000000781c */ /* 0x000fe40000703c20 */
[----:B------:R-:W-:Y:S02]  /*1b540*/  LOP3.LUT P1, RZ, R0, 0x7fffff, RZ, 0xc0, !PT ;  /* 0x007fffff00ff7812 */ /* 0x000fe4000782c0ff */
[----:B------:R-:W-:-:S04]  /*1b550*/  SEL R3, RZ, 0x1, !P0 ;  /* 0x00000001ff037807 */ /* 0x000fc80004000000 */
[----:B------:R-:W-:-:S04]  /*1b560*/  IADD3 R3, -R3, RZ, RZ ;  /* 0x000000ff03037210 */ /* 0x000fc80007ffe1ff */
[----:B------:R-:W-:-:S13]  /*1b570*/  ISETP.GE.AND P0, PT, R3, RZ, PT ;  /* 0x000000ff0300720c */ /* 0x000fda0003f06270 */
[----:B------:R-:W-:-:S05]  /*1b580*/  @!P0 IADD3 R2, R2, 0x1, RZ ;  /* 0x0000000102028810 */ /* 0x000fca0007ffe0ff */
[----:B------:R-:W-:-:S05]  /*1b590*/  @!P1 IMAD.SHL.U32 R2, R2, 0x2, RZ ;  /* 0x0000000202029824 */ /* 0x000fca00078e00ff */
[----:B------:R-:W-:Y:S01]  /*1b5a0*/  LOP3.LUT R2, R2, 0x80000000, R0, 0xf8, !PT ;  /* 0x8000000002027812 */ /* 0x000fe200078ef800 */
[----:B------:R-:W-:Y:S06]  /*1b5b0*/  BRA `(.L_x_131) ;  /* 0x0000000000047947 */ /* 0x000fec0003800000 */
.L_x_132:
[----:B------:R1:W2:Y:S02]  /*1b5c0*/  MUFU.RCP R2, R0 ;  /* 0x0000000000027308 */ /* 0x0002a40000001000 */
.L_x_131:
[----:B------:R-:W-:Y:S05]  /*1b5d0*/  BSYNC B2 ;  /* 0x0000000000027941 */ /* 0x000fea0003800000 */
.L_x_129:
[----:B--2---:R-:W-:Y:S02]  /*1b5e0*/  MOV R5, R2 ;  /* 0x0000000200057202 */ /* 0x004fe40000000f00 */
[----:B------:R-:W-:Y:S02]  /*1b5f0*/  MOV R2, R7 ;  /* 0x0000000700027202 */ /* 0x000fe40000000f00 */
[----:B------:R-:W-:-:S04]  /*1b600*/  MOV R3, 0x0 ;  /* 0x0000000000037802 */ /* 0x000fc80000000f00 */
[----:B-1----:R-:W-:Y:S05]  /*1b610*/  RET.REL.NODEC R2 `(_ZN7cutlass13device_kernelINS_4fmha6kernel28FmhaKernelTmaWarpSpecializedINS1_10collective30FmhaMainloopTmaWarpSpecializedINS_10bfloat16_tEffN4cute5tupleIJNS7_1CILi128EEENS9_ILi64EEENS9_ILi512EEEEEENS8_IJiNS9_ILi1EEENS8_IJiiEEEEEESG_SG_NS4_13DefaultFusionEJEEENS4_15FmhaFwdEpilogueIS6_fNS8_IJSB_SC_SB_EEEEENS2_23IndividualTileSchedulerEJEEEEEvNT_6ParamsE) ;  /* 0xfffffe4802787950 */ /* 0x002fea0003c3ffff */
.L_x_133:
[----:B------:R-:W-:-:S00]  /*1b620*/  BRA `(.L_x_133) ;  /* 0xfffffffc00fc7947 */ /* 0x000fc0000383ffff */
[----:B------:R-:W-:-:S00]  /*1b630*/  NOP ;  /* 0x0000000000007918 */ /* 0x000fc00000000000 */
        /* <DEDUP_REMOVED lines=12> */
.L_x_134:


//--------------------- .nv.global.init           --------------------------
	.section	.nv.global.init,"aw",@progbits
.nv.global.init:
	.type		$str$24,@object
	.size		$str$24,($str$25 - $str$24)
$str$24:
        /*0000*/ 	.byte	0x28, 0x61, 0x64, 0x64, 0x72, 0x65, 0x73, 0x73, 0x20, 0x26, 0x20, 0x6d, 0x61, 0x73, 0x6b, 0x29
        /*0010*/ 	.byte	0x20, 0x3d, 0x3d, 0x20, 0x30, 0x00
	.type		$str$25,@object
	.size		$str$25,(__unnamed_1 - $str$25)
$str$25:
        /*0016*/ 	.byte	0x2f, 0x74, 0x6d, 0x70, 0x2f, 0x63, 0x75, 0x74, 0x6c, 0x61, 0x73, 0x73, 0x5f, 0x73, 0x77, 0x65
        /*0026*/ 	.byte	0x65, 0x70, 0x5f, 0x73, 0x72, 0x63, 0x2f, 0x69, 0x6e, 0x63, 0x6c, 0x75, 0x64, 0x65, 0x2f, 0x63
        /*0036*/ 	.byte	0x75, 0x74, 0x65, 0x2f, 0x70, 0x6f, 0x69, 0x6e, 0x74, 0x65, 0x72, 0x5f, 0x66, 0x6c, 0x61, 0x67
        /*0046*/ 	.byte	0x67, 0x65, 0x64, 0x2e, 0x68, 0x70, 0x70, 0x00
	.type		__unnamed_1,@object
	.size		__unnamed_1,(__unnamed_2 - __unnamed_1)
__unnamed_1:
        /* <DEDUP_REMOVED lines=28> */
        /*020e*/ 	.byte	0x32, 0x30, 0x34, 0x38, 0x3e, 0x3e, 0x3e, 0x3e, 0x3e, 0x5d, 0x00
	.type		__unnamed_2,@object
	.size		__unnamed_2,(.L_1 - __unnamed_2)
__unnamed_2:
        /* <DEDUP_REMOVED lines=29> */
.L_1:


//--------------------- .nv.shared._ZN7cutlass13device_kernelINS_4fmha6kernel28FmhaKernelTmaWarpSpecializedINS1_10collective30FmhaMainloopTmaWarpSpecializedINS_10bfloat16_tEffN4cute5tupleIJNS7_1CILi128EEENS9_ILi64EEENS9_ILi512EEEEEENS8_IJiNS9_ILi1EEENS8_IJiiEEEEEESG_SG_NS4_13DefaultFusionEJEEENS4_15FmhaFwdEpilogueIS6_fNS8_IJSB_SC_SB_EEEEENS2_23IndividualTileSchedulerEJEEEEEvNT_6ParamsE --------------------------
	.section	.nv.shared._ZN7cutlass13device_kernelINS_4fmha6kernel28FmhaKernelTmaWarpSpecializedINS1_10collective30FmhaMainloopTmaWarpSpecializedINS_10bfloat16_tEffN4cute5tupleIJNS7_1CILi128EEENS9_ILi64EEENS9_ILi512EEEEEENS8_IJiNS9_ILi1EEENS8_IJiiEEEEEESG_SG_NS4_13DefaultFusionEJEEENS4_15FmhaFwdEpilogueIS6_fNS8_IJSB_SC_SB_EEEEENS2_23IndividualTileSchedulerEJEEEEEvNT_6ParamsE,"aw",@nobits
	.sectionflags	@""
	.align	16
	.zero		1024


//--------------------- .nv.shared.reserved.0     --------------------------
	.section	.nv.shared.reserved.0,"aw",@nobits
	.weak		__nv_reservedSMEM_offset_0_alias
	.size		__nv_reservedSMEM_offset_0_alias, 0, 0
	.other		__nv_reservedSMEM_offset_0_alias,@"STO_CUDA_RESERVED_SHARED STV_DEFAULT"
__nv_reservedSMEM_offset_0_alias:
	.zero		0


//--------------------- .nv.global                --------------------------
	.section	.nv.global,"aw",@nobits
.nv.global:
	.type		_ZN39_INTERNAL_f356fa57_4_k_cu_cea4f7dc_30864cute1_E,@object
	.size		_ZN39_INTERNAL_f356fa57_4_k_cu_cea4f7dc_30864cute1_E,(_ZN39_INTERNAL_f356fa57_4_k_cu_cea4f7dc_30864cuda3std3__45__cpo6cbeginE - _ZN39_INTERNAL_f356fa57_4_k_cu_cea4f7dc_30864cute1_E)
_ZN39_INTERNAL_f356fa57_4_k_cu_cea4f7dc_30864cute1_E:
	.zero		1
	.type		_ZN39_INTERNAL_f356fa57_4_k_cu_cea4f7dc_30864cuda3std3__45__cpo6cbeginE,@object
	.size		_ZN39_INTERNAL_f356fa57_4_k_cu_cea4f7dc_30864cuda3std3__45__cpo6cbeginE,(_ZN39_INTERNAL_f356fa57_4_k_cu_cea4f7dc_30864cuda3std3__48in_placeE - _ZN39_INTERNAL_f356fa57_4_k_cu_cea4f7dc_30864cuda3std3__45__cpo6cbeginE)
_ZN39_INTERNAL_f356fa57_4_k_cu_cea4f7dc_30864cuda3std3__45__cpo6cbeginE:
	.zero		1
	.type		_ZN39_INTERNAL_f356fa57_4_k_cu_cea4f7dc_30864cuda3std3__48in_placeE,@object
	.size		_ZN39_INTERNAL_f356fa57_4_k_cu_cea4f7dc_30864cuda3std3__48in_placeE,(_ZN39_INTERNAL_f356fa57_4_k_cu_cea4f7dc_30864cuda3std6ranges3__45__cpo9iter_moveE - _ZN39_INTERNAL_f356fa57_4_k_cu_cea4f7dc_30864cuda3std3__48in_placeE)
_ZN39_INTERNAL_f356fa57_4_k_cu_cea4f7dc_30864cuda3std3__48in_placeE:
	.zero		1
	.type		_ZN39_INTERNAL_f356fa57_4_k_cu_cea4f7dc_30864cuda3std6ranges3__45__cpo9iter_moveE,@object
	.size		_ZN39_INTERNAL_f356fa57_4_k_cu_cea4f7dc_30864cuda3std6ranges3__45__cpo9iter_moveE,(_ZN39_INTERNAL_f356fa57_4_k_cu_cea4f7dc_30864cuda3std3__45__cpo5beginE - _ZN39_INTERNAL_f356fa57_4_k_cu_cea4f7dc_30864cuda3std6ranges3__45__cpo9iter_moveE)
_ZN39_INTERNAL_f356fa57_4_k_cu_cea4f7dc_30864cuda3std6ranges3__45__cpo9iter_moveE:
	.zero		1
	.type		_ZN39_INTERNAL_f356fa57_4_k_cu_cea4f7dc_30864cuda3std3__45__cpo5beginE,@object
	.size		_ZN39_INTERNAL_f356fa57_4_k_cu_cea4f7dc_30864cuda3std3__45__cpo5beginE,(_ZN39_INTERNAL_f356fa57_4_k_cu_cea4f7dc_30864cuda3std3__441_GLOBAL__N__f356fa57_4_k_cu_cea4f7dc_30866ignoreE - _ZN39_INTERNAL_f356fa57_4_k_cu_cea4f7dc_30864cuda3std3__45__cpo5beginE)
_ZN39_INTERNAL_f356fa57_4_k_cu_cea4f7dc_30864cuda3std3__45__cpo5beginE:
	.zero		1
	.type		_ZN39_INTERNAL_f356fa57_4_k_cu_cea4f7dc_30864cuda3std3__441_GLOBAL__N__f356fa57_4_k_cu_cea4f7dc_30866ignoreE,@object
	.size		_ZN39_INTERNAL_f356fa57_4_k_cu_cea4f7dc_30864cuda3std3__441_GLOBAL__N__f356fa57_4_k_cu_cea4f7dc_30866ignoreE,(_ZN39_INTERNAL_f356fa57_4_k_cu_cea4f7dc_30864cute7productE - _ZN39_INTERNAL_f356fa57_4_k_cu_cea4f7dc_30864cuda3std3__441_GLOBAL__N__f356fa57_4_k_cu_cea4f7dc_30866ignoreE)
_ZN39_INTERNAL_f356fa57_4_k_cu_cea4f7dc_30864cuda3std3__441_GLOBAL__N__f356fa57_4_k_cu_cea4f7dc_30866ignoreE:
	.zero		1
	.type		_ZN39_INTERNAL_f356fa57_4_k_cu_cea4f7dc_30864cute7productE,@object
	.size		_ZN39_INTERNAL_f356fa57_4_k_cu_cea4f7dc_30864cute7productE,(_ZN39_INTERNAL_f356fa57_4_k_cu_cea4f7dc_30864cuda3std3__45__cpo3endE - _ZN39_INTERNAL_f356fa57_4_k_cu_cea4f7dc_30864cute7productE)
_ZN39_INTERNAL_f356fa57_4_k_cu_cea4f7dc_30864cute7productE:
	.zero		1
	.type		_ZN39_INTERNAL_f356fa57_4_k_cu_cea4f7dc_30864cuda3std3__45__cpo3endE,@object
	.size		_ZN39_INTERNAL_f356fa57_4_k_cu_cea4f7dc_30864cuda3std3__45__cpo3endE,(_ZN39_INTERNAL_f356fa57_4_k_cu_cea4f7dc_30864cuda3std3__419piecewise_constructE - _ZN39_INTERNAL_f356fa57_4_k_cu_cea4f7dc_30864cuda3std3__45__cpo3endE)
_ZN39_INTERNAL_f356fa57_4_k_cu_cea4f7dc_30864cuda3std3__45__cpo3endE:
	.zero		1
	.type		_ZN39_INTERNAL_f356fa57_4_k_cu_cea4f7dc_30864cuda3std3__419piecewise_constructE,@object
	.size		_ZN39_INTERNAL_f356fa57_4_k_cu_cea4f7dc_30864cuda3std3__419piecewise_constructE,(_ZN39_INTERNAL_f356fa57_4_k_cu_cea4f7dc_30864cuda3std3__45__cpo4cendE - _ZN39_INTERNAL_f356fa57_4_k_cu_cea4f7dc_30864cuda3std3__419piecewise_constructE)
_ZN39_INTERNAL_f356fa57_4_k_cu_cea4f7dc_30864cuda3std3__419piecewise_constructE:
	.zero		1
	.type		_ZN39_INTERNAL_f356fa57_4_k_cu_cea4f7dc_30864cuda3std3__45__cpo4cendE,@object
	.size		_ZN39_INTERNAL_f356fa57_4_k_cu_cea4f7dc_30864cuda3std3__45__cpo4cendE,(_ZN39_INTERNAL_f356fa57_4_k_cu_cea4f7dc_30864cuda3std6ranges3__45__cpo4swapE - _ZN39_INTERNAL_f356fa57_4_k_cu_cea4f7dc_30864cuda3std3__45__cpo4cendE)
_ZN39_INTERNAL_f356fa57_4_k_cu_cea4f7dc_30864cuda3std3__45__cpo4cendE:
	.zero		1
	.type		_ZN39_INTERNAL_f356fa57_4_k_cu_cea4f7dc_30864cuda3std6ranges3__45__cpo4swapE,@object
	.size		_ZN39_INTERNAL_f356fa57_4_k_cu_cea4f7dc_30864cuda3std6ranges3__45__cpo4swapE,(.L_9 - _ZN39_INTERNAL_f356fa57_4_k_cu_cea4f7dc_30864cuda3std6ranges3__45__cpo4swapE)
_ZN39_INTERNAL_f356fa57_4_k_cu_cea4f7dc_30864cuda3std6ranges3__45__cpo4swapE:
	.zero		1
.L_9:


//--------------------- .nv.constant0._ZN7cutlass13device_kernelINS_4fmha6kernel28FmhaKernelTmaWarpSpecializedINS1_10collective30FmhaMainloopTmaWarpSpecializedINS_10bfloat16_tEffN4cute5tupleIJNS7_1CILi128EEENS9_ILi64EEENS9_ILi512EEEEEENS8_IJiNS9_ILi1EEENS8_IJiiEEEEEESG_SG_NS4_13DefaultFusionEJEEENS4_15FmhaFwdEpilogueIS6_fNS8_IJSB_SC_SB_EEEEENS2_23IndividualTileSchedulerEJEEEEEvNT_6ParamsE --------------------------
	.section	.nv.constant0._ZN7cutlass13device_kernelINS_4fmha6kernel28FmhaKernelTmaWarpSpecializedINS1_10collective30FmhaMainloopTmaWarpSpecializedINS_10bfloat16_tEffN4cute5tupleIJNS7_1CILi128EEENS9_ILi64EEENS9_ILi512EEEEEENS8_IJiNS9_ILi1EEENS8_IJiiEEEEEESG_SG_NS4_13DefaultFusionEJEEENS4_15FmhaFwdEpilogueIS6_fNS8_IJSB_SC_SB_EEEEENS2_23IndividualTileSchedulerEJEEEEEvNT_6ParamsE,"a",@progbits
	.sectionflags	@""
	.align	4
.nv.constant0._ZN7cutlass13device_kernelINS_4fmha6kernel28FmhaKernelTmaWarpSpecializedINS1_10collective30FmhaMainloopTmaWarpSpecializedINS_10bfloat16_tEffN4cute5tupleIJNS7_1CILi128EEENS9_ILi64EEENS9_ILi512EEEEEENS8_IJiNS9_ILi1EEENS8_IJiiEEEEEESG_SG_NS4_13DefaultFusionEJEEENS4_15FmhaFwdEpilogueIS6_fNS8_IJSB_SC_SB_EEEEENS2_23IndividualTileSchedulerEJEEEEEvNT_6ParamsE:
	.zero		2688


//--------------------- SYMBOLS --------------------------

	.type		.nv.reservedSmem.offset0,@object
	.size		.nv.reservedSmem.offset0,0x4
	.type		__assertfail,@function
